//
// Generated by NVIDIA NVVM Compiler
//
// Compiler Build ID: CL-36424714
// Cuda compilation tools, release 13.0, V13.0.88
// Based on NVVM 20.0.0
//

.version 9.0
.target sm_100
.address_size 64

	// .globl	_Z22output_init_gpu_kerneliiifiPKiPiPfS1_

.visible .entry _Z22output_init_gpu_kerneliiifiPKiPiPfS1_(
	.param .u32 _Z22output_init_gpu_kerneliiifiPKiPiPfS1__param_0,
	.param .u32 _Z22output_init_gpu_kerneliiifiPKiPiPfS1__param_1,
	.param .u32 _Z22output_init_gpu_kerneliiifiPKiPiPfS1__param_2,
	.param .f32 _Z22output_init_gpu_kerneliiifiPKiPiPfS1__param_3,
	.param .u32 _Z22output_init_gpu_kerneliiifiPKiPiPfS1__param_4,
	.param .u64 .ptr .align 1 _Z22output_init_gpu_kerneliiifiPKiPiPfS1__param_5,
	.param .u64 .ptr .align 1 _Z22output_init_gpu_kerneliiifiPKiPiPfS1__param_6,
	.param .u64 .ptr .align 1 _Z22output_init_gpu_kerneliiifiPKiPiPfS1__param_7,
	.param .u64 .ptr .align 1 _Z22output_init_gpu_kerneliiifiPKiPiPfS1__param_8
)
{
	.reg .pred 	%p<21>;
	.reg .b32 	%r<65>;
	.reg .b32 	%f<2>;
	.reg .b64 	%rd<24>;

	ld.param.u32 	%r31, [_Z22output_init_gpu_kerneliiifiPKiPiPfS1__param_1];
	ld.param.u32 	%r32, [_Z22output_init_gpu_kerneliiifiPKiPiPfS1__param_2];
	ld.param.f32 	%f1, [_Z22output_init_gpu_kerneliiifiPKiPiPfS1__param_3];
	ld.param.u32 	%r33, [_Z22output_init_gpu_kerneliiifiPKiPiPfS1__param_4];
	ld.param.u64 	%rd4, [_Z22output_init_gpu_kerneliiifiPKiPiPfS1__param_7];
	ld.param.u64 	%rd5, [_Z22output_init_gpu_kerneliiifiPKiPiPfS1__param_8];
	cvta.to.global.u64 	%rd1, %rd4;
	cvta.to.global.u64 	%rd2, %rd5;
	mov.u32 	%r34, %tid.x;
	mov.u32 	%r35, %ctaid.x;
	mov.u32 	%r36, %ntid.x;
	mad.lo.s32 	%r1, %r35, %r36, %r34;
	setp.ge.s32 	%p1, %r1, %r33;
	setp.lt.s32 	%p2, %r31, 1;
	or.pred  	%p3, %p1, %p2;
	@%p3 bra 	$L__BB0_25;
	mul.lo.s32 	%r2, %r31, %r1;
	setp.lt.s32 	%p4, %r32, 1;
	@%p4 bra 	$L__BB0_14;
	and.b32  	%r3, %r32, 7;
	add.s32 	%r4, %r3, -1;
	and.b32  	%r5, %r32, 3;
	and.b32  	%r6, %r32, 2147483640;
	and.b32  	%r7, %r32, 1;
	neg.s32 	%r8, %r6;
	add.s64 	%rd3, %rd1, 16;
	mov.b32 	%r55, 0;
$L__BB0_3:
	setp.lt.u32 	%p13, %r32, 8;
	add.s32 	%r50, %r55, %r2;
	mul.wide.s32 	%rd14, %r50, 4;
	add.s64 	%rd15, %rd2, %rd14;
	mov.b32 	%r51, -1;
	st.global.u32 	[%rd15], %r51;
	mul.lo.s32 	%r10, %r50, %r32;
	mov.b32 	%r59, 0;
	mov.u32 	%r56, %r10;
	mov.u32 	%r57, %r8;
	@%p13 bra 	$L__BB0_5;
$L__BB0_4:
	.pragma "nounroll";
	mul.wide.s32 	%rd16, %r56, 4;
	add.s64 	%rd17, %rd3, %rd16;
	st.global.f32 	[%rd17+-16], %f1;
	st.global.f32 	[%rd17+-12], %f1;
	st.global.f32 	[%rd17+-8], %f1;
	st.global.f32 	[%rd17+-4], %f1;
	st.global.f32 	[%rd17], %f1;
	st.global.f32 	[%rd17+4], %f1;
	st.global.f32 	[%rd17+8], %f1;
	st.global.f32 	[%rd17+12], %f1;
	add.s32 	%r57, %r57, 8;
	add.s32 	%r56, %r56, 8;
	setp.eq.s32 	%p14, %r57, 0;
	mov.u32 	%r59, %r6;
	@%p14 bra 	$L__BB0_5;
	bra.uni 	$L__BB0_4;
$L__BB0_5:
	setp.eq.s32 	%p15, %r3, 0;
	@%p15 bra 	$L__BB0_13;
	setp.lt.u32 	%p16, %r4, 3;
	@%p16 bra 	$L__BB0_8;
	add.s32 	%r52, %r59, %r10;
	mul.wide.s32 	%rd18, %r52, 4;
	add.s64 	%rd19, %rd1, %rd18;
	st.global.f32 	[%rd19], %f1;
	st.global.f32 	[%rd19+4], %f1;
	st.global.f32 	[%rd19+8], %f1;
	st.global.f32 	[%rd19+12], %f1;
	add.s32 	%r59, %r59, 4;
$L__BB0_8:
	setp.eq.s32 	%p17, %r5, 0;
	@%p17 bra 	$L__BB0_13;
	setp.eq.s32 	%p18, %r5, 1;
	@%p18 bra 	$L__BB0_11;
	add.s32 	%r53, %r59, %r10;
	mul.wide.s32 	%rd20, %r53, 4;
	add.s64 	%rd21, %rd1, %rd20;
	st.global.f32 	[%rd21], %f1;
	st.global.f32 	[%rd21+4], %f1;
	add.s32 	%r59, %r59, 2;
$L__BB0_11:
	setp.eq.s32 	%p19, %r7, 0;
	@%p19 bra 	$L__BB0_13;
	add.s32 	%r54, %r59, %r10;
	mul.wide.s32 	%rd22, %r54, 4;
	add.s64 	%rd23, %rd1, %rd22;
	st.global.f32 	[%rd23], %f1;
$L__BB0_13:
	add.s32 	%r55, %r55, 1;
	setp.eq.s32 	%p20, %r55, %r31;
	@%p20 bra 	$L__BB0_25;
	bra.uni 	$L__BB0_3;
$L__BB0_14:
	and.b32  	%r21, %r31, 7;
	setp.lt.u32 	%p5, %r31, 8;
	mov.b32 	%r63, 0;
	@%p5 bra 	$L__BB0_17;
	and.b32  	%r63, %r31, 2147483640;
	mov.b32 	%r61, 0;
$L__BB0_16:
	.pragma "nounroll";
	add.s32 	%r39, %r61, %r2;
	mul.wide.s32 	%rd6, %r39, 4;
	add.s64 	%rd7, %rd2, %rd6;
	mov.b32 	%r40, -1;
	st.global.u32 	[%rd7], %r40;
	st.global.u32 	[%rd7+4], %r40;
	st.global.u32 	[%rd7+8], %r40;
	st.global.u32 	[%rd7+12], %r40;
	st.global.u32 	[%rd7+16], %r40;
	st.global.u32 	[%rd7+20], %r40;
	st.global.u32 	[%rd7+24], %r40;
	st.global.u32 	[%rd7+28], %r40;
	add.s32 	%r61, %r61, 8;
	setp.ne.s32 	%p6, %r61, %r63;
	@%p6 bra 	$L__BB0_16;
$L__BB0_17:
	setp.eq.s32 	%p7, %r21, 0;
	@%p7 bra 	$L__BB0_25;
	and.b32  	%r26, %r31, 3;
	setp.lt.u32 	%p8, %r21, 4;
	@%p8 bra 	$L__BB0_20;
	add.s32 	%r41, %r63, %r2;
	mul.wide.s32 	%rd8, %r41, 4;
	add.s64 	%rd9, %rd2, %rd8;
	mov.b32 	%r42, -1;
	st.global.u32 	[%rd9], %r42;
	st.global.u32 	[%rd9+4], %r42;
	st.global.u32 	[%rd9+8], %r42;
	st.global.u32 	[%rd9+12], %r42;
	add.s32 	%r63, %r63, 4;
$L__BB0_20:
	setp.eq.s32 	%p9, %r26, 0;
	@%p9 bra 	$L__BB0_25;
	setp.eq.s32 	%p10, %r26, 1;
	@%p10 bra 	$L__BB0_23;
	add.s32 	%r43, %r63, %r2;
	mul.wide.s32 	%rd10, %r43, 4;
	add.s64 	%rd11, %rd2, %rd10;
	mov.b32 	%r44, -1;
	st.global.u32 	[%rd11], %r44;
	st.global.u32 	[%rd11+4], %r44;
	add.s32 	%r63, %r63, 2;
$L__BB0_23:
	and.b32  	%r45, %r31, 1;
	setp.eq.b32 	%p11, %r45, 1;
	not.pred 	%p12, %p11;
	@%p12 bra 	$L__BB0_25;
	add.s32 	%r46, %r63, %r2;
	mul.wide.s32 	%rd12, %r46, 4;
	add.s64 	%rd13, %rd2, %rd12;
	mov.b32 	%r47, -1;
	st.global.u32 	[%rd13], %r47;
$L__BB0_25:
	ret;

}
	// .globl	_Z27grid_buffer_init_gpu_kerneliifiiiiPKfPiS1_
.visible .entry _Z27grid_buffer_init_gpu_kerneliifiiiiPKfPiS1_(
	.param .u32 _Z27grid_buffer_init_gpu_kerneliifiiiiPKfPiS1__param_0,
	.param .u32 _Z27grid_buffer_init_gpu_kerneliifiiiiPKfPiS1__param_1,
	.param .f32 _Z27grid_buffer_init_gpu_kerneliifiiiiPKfPiS1__param_2,
	.param .u32 _Z27grid_buffer_init_gpu_kerneliifiiiiPKfPiS1__param_3,
	.param .u32 _Z27grid_buffer_init_gpu_kerneliifiiiiPKfPiS1__param_4,
	.param .u32 _Z27grid_buffer_init_gpu_kerneliifiiiiPKfPiS1__param_5,
	.param .u32 _Z27grid_buffer_init_gpu_kerneliifiiiiPKfPiS1__param_6,
	.param .u64 .ptr .align 1 _Z27grid_buffer_init_gpu_kerneliifiiiiPKfPiS1__param_7,
	.param .u64 .ptr .align 1 _Z27grid_buffer_init_gpu_kerneliifiiiiPKfPiS1__param_8,
	.param .u64 .ptr .align 1 _Z27grid_buffer_init_gpu_kerneliifiiiiPKfPiS1__param_9
)
{
	.reg .pred 	%p<6>;
	.reg .b32 	%r<27>;
	.reg .b32 	%f<11>;
	.reg .b64 	%rd<13>;

	ld.param.u32 	%r6, [_Z27grid_buffer_init_gpu_kerneliifiiiiPKfPiS1__param_0];
	ld.param.u32 	%r10, [_Z27grid_buffer_init_gpu_kerneliifiiiiPKfPiS1__param_1];
	ld.param.f32 	%f4, [_Z27grid_buffer_init_gpu_kerneliifiiiiPKfPiS1__param_2];
	ld.param.u32 	%r7, [_Z27grid_buffer_init_gpu_kerneliifiiiiPKfPiS1__param_4];
	ld.param.u32 	%r8, [_Z27grid_buffer_init_gpu_kerneliifiiiiPKfPiS1__param_5];
	ld.param.u32 	%r9, [_Z27grid_buffer_init_gpu_kerneliifiiiiPKfPiS1__param_6];
	ld.param.u64 	%rd3, [_Z27grid_buffer_init_gpu_kerneliifiiiiPKfPiS1__param_7];
	ld.param.u64 	%rd4, [_Z27grid_buffer_init_gpu_kerneliifiiiiPKfPiS1__param_8];
	ld.param.u64 	%rd5, [_Z27grid_buffer_init_gpu_kerneliifiiiiPKfPiS1__param_9];
	mov.u32 	%r11, %tid.x;
	mov.u32 	%r12, %ctaid.x;
	mov.u32 	%r13, %ntid.x;
	mad.lo.s32 	%r1, %r12, %r13, %r11;
	setp.ge.s32 	%p1, %r1, %r10;
	@%p1 bra 	$L__BB1_7;
	cvta.to.global.u64 	%rd6, %rd3;
	mul.lo.s32 	%r14, %r1, 3;
	mul.wide.s32 	%rd7, %r14, 4;
	add.s64 	%rd8, %rd6, %rd7;
	ld.global.f32 	%f5, [%rd8];
	div.rn.f32 	%f6, %f5, %f4;
	cvt.rmi.f32.f32 	%f1, %f6;
	ld.global.f32 	%f7, [%rd8+4];
	div.rn.f32 	%f8, %f7, %f4;
	cvt.rmi.f32.f32 	%f2, %f8;
	ld.global.f32 	%f9, [%rd8+8];
	div.rn.f32 	%f10, %f9, %f4;
	cvt.rmi.f32.f32 	%f3, %f10;
	add.s32 	%r2, %r6, -1;
	setp.lt.s32 	%p2, %r6, 2;
	mov.u32 	%r26, %r2;
	@%p2 bra 	$L__BB1_6;
	cvta.to.global.u64 	%rd1, %rd4;
	mov.b32 	%r25, 0;
$L__BB1_3:
	mul.wide.u32 	%rd9, %r25, 4;
	add.s64 	%rd2, %rd1, %rd9;
	ld.global.u32 	%r16, [%rd2];
	setp.lt.s32 	%p3, %r1, %r16;
	@%p3 bra 	$L__BB1_5;
	ld.global.u32 	%r17, [%rd2+4];
	setp.lt.s32 	%p4, %r1, %r17;
	mov.u32 	%r26, %r25;
	@%p4 bra 	$L__BB1_6;
$L__BB1_5:
	add.s32 	%r25, %r25, 1;
	setp.ne.s32 	%p5, %r25, %r2;
	mov.u32 	%r26, %r2;
	@%p5 bra 	$L__BB1_3;
$L__BB1_6:
	cvt.rzi.s32.f32 	%r18, %f1;
	cvt.rzi.s32.f32 	%r19, %f2;
	mad.lo.s32 	%r20, %r18, %r7, %r19;
	cvt.rzi.s32.f32 	%r21, %f3;
	mad.lo.s32 	%r22, %r20, %r8, %r21;
	mad.lo.s32 	%r23, %r26, %r9, %r22;
	cvta.to.global.u64 	%rd10, %rd5;
	mul.wide.s32 	%rd11, %r23, 4;
	add.s64 	%rd12, %rd10, %rd11;
	atom.global.exch.b32 	%r24, [%rd12], %r1;
$L__BB1_7:
	ret;

}
	// .globl	_Z25voxel_sampling_gpu_kerneliiiiiiiifPKfS0_S0_PiS1_PfS1_
.visible .entry _Z25voxel_sampling_gpu_kerneliiiiiiiifPKfS0_S0_PiS1_PfS1_(
	.param .u32 _Z25voxel_sampling_gpu_kerneliiiiiiiifPKfS0_S0_PiS1_PfS1__param_0,
	.param .u32 _Z25voxel_sampling_gpu_kerneliiiiiiiifPKfS0_S0_PiS1_PfS1__param_1,
	.param .u32 _Z25voxel_sampling_gpu_kerneliiiiiiiifPKfS0_S0_PiS1_PfS1__param_2,
	.param .u32 _Z25voxel_sampling_gpu_kerneliiiiiiiifPKfS0_S0_PiS1_PfS1__param_3,
	.param .u32 _Z25voxel_sampling_gpu_kerneliiiiiiiifPKfS0_S0_PiS1_PfS1__param_4,
	.param .u32 _Z25voxel_sampling_gpu_kerneliiiiiiiifPKfS0_S0_PiS1_PfS1__param_5,
	.param .u32 _Z25voxel_sampling_gpu_kerneliiiiiiiifPKfS0_S0_PiS1_PfS1__param_6,
	.param .u32 _Z25voxel_sampling_gpu_kerneliiiiiiiifPKfS0_S0_PiS1_PfS1__param_7,
	.param .f32 _Z25voxel_sampling_gpu_kerneliiiiiiiifPKfS0_S0_PiS1_PfS1__param_8,
	.param .u64 .ptr .align 1 _Z25voxel_sampling_gpu_kerneliiiiiiiifPKfS0_S0_PiS1_PfS1__param_9,
	.param .u64 .ptr .align 1 _Z25voxel_sampling_gpu_kerneliiiiiiiifPKfS0_S0_PiS1_PfS1__param_10,
	.param .u64 .ptr .align 1 _Z25voxel_sampling_gpu_kerneliiiiiiiifPKfS0_S0_PiS1_PfS1__param_11,
	.param .u64 .ptr .align 1 _Z25voxel_sampling_gpu_kerneliiiiiiiifPKfS0_S0_PiS1_PfS1__param_12,
	.param .u64 .ptr .align 1 _Z25voxel_sampling_gpu_kerneliiiiiiiifPKfS0_S0_PiS1_PfS1__param_13,
	.param .u64 .ptr .align 1 _Z25voxel_sampling_gpu_kerneliiiiiiiifPKfS0_S0_PiS1_PfS1__param_14,
	.param .u64 .ptr .align 1 _Z25voxel_sampling_gpu_kerneliiiiiiiifPKfS0_S0_PiS1_PfS1__param_15
)
{
	.reg .pred 	%p<44>;
	.reg .b32 	%r<133>;
	.reg .b32 	%f<93>;
	.reg .b64 	%rd<67>;
	.reg .b64 	%fd<47>;

	ld.param.u32 	%r53, [_Z25voxel_sampling_gpu_kerneliiiiiiiifPKfS0_S0_PiS1_PfS1__param_0];
	ld.param.u32 	%r54, [_Z25voxel_sampling_gpu_kerneliiiiiiiifPKfS0_S0_PiS1_PfS1__param_1];
	ld.param.u32 	%r60, [_Z25voxel_sampling_gpu_kerneliiiiiiiifPKfS0_S0_PiS1_PfS1__param_2];
	ld.param.u32 	%r55, [_Z25voxel_sampling_gpu_kerneliiiiiiiifPKfS0_S0_PiS1_PfS1__param_3];
	ld.param.u32 	%r56, [_Z25voxel_sampling_gpu_kerneliiiiiiiifPKfS0_S0_PiS1_PfS1__param_4];
	ld.param.u32 	%r57, [_Z25voxel_sampling_gpu_kerneliiiiiiiifPKfS0_S0_PiS1_PfS1__param_5];
	ld.param.u32 	%r58, [_Z25voxel_sampling_gpu_kerneliiiiiiiifPKfS0_S0_PiS1_PfS1__param_6];
	ld.param.u32 	%r59, [_Z25voxel_sampling_gpu_kerneliiiiiiiifPKfS0_S0_PiS1_PfS1__param_7];
	ld.param.f32 	%f11, [_Z25voxel_sampling_gpu_kerneliiiiiiiifPKfS0_S0_PiS1_PfS1__param_8];
	ld.param.u64 	%rd18, [_Z25voxel_sampling_gpu_kerneliiiiiiiifPKfS0_S0_PiS1_PfS1__param_9];
	ld.param.u64 	%rd19, [_Z25voxel_sampling_gpu_kerneliiiiiiiifPKfS0_S0_PiS1_PfS1__param_10];
	ld.param.u64 	%rd16, [_Z25voxel_sampling_gpu_kerneliiiiiiiifPKfS0_S0_PiS1_PfS1__param_11];
	ld.param.u64 	%rd17, [_Z25voxel_sampling_gpu_kerneliiiiiiiifPKfS0_S0_PiS1_PfS1__param_12];
	ld.param.u64 	%rd20, [_Z25voxel_sampling_gpu_kerneliiiiiiiifPKfS0_S0_PiS1_PfS1__param_13];
	ld.param.u64 	%rd21, [_Z25voxel_sampling_gpu_kerneliiiiiiiifPKfS0_S0_PiS1_PfS1__param_14];
	ld.param.u64 	%rd22, [_Z25voxel_sampling_gpu_kerneliiiiiiiifPKfS0_S0_PiS1_PfS1__param_15];
	cvta.to.global.u64 	%rd1, %rd21;
	cvta.to.global.u64 	%rd2, %rd19;
	cvta.to.global.u64 	%rd3, %rd22;
	cvta.to.global.u64 	%rd4, %rd18;
	cvta.to.global.u64 	%rd5, %rd20;
	add.s32 	%r61, %r55, -1;
	shr.u32 	%r62, %r61, 31;
	add.s32 	%r63, %r61, %r62;
	shr.s32 	%r1, %r63, 1;
	mul.f32 	%f12, %f11, 0f3FC00000;
	mul.f32 	%f1, %f12, %f12;
	mov.u32 	%r64, %tid.x;
	mov.u32 	%r65, %ctaid.x;
	mov.u32 	%r66, %ntid.x;
	mad.lo.s32 	%r2, %r65, %r66, %r64;
	setp.ge.s32 	%p1, %r2, %r60;
	@%p1 bra 	$L__BB2_43;
	add.s32 	%r3, %r53, -1;
	setp.lt.s32 	%p2, %r53, 2;
	mov.u32 	%r121, %r3;
	@%p2 bra 	$L__BB2_6;
	cvta.to.global.u64 	%rd6, %rd17;
	mov.b32 	%r120, 0;
$L__BB2_3:
	mul.wide.u32 	%rd23, %r120, 4;
	add.s64 	%rd7, %rd6, %rd23;
	ld.global.u32 	%r68, [%rd7];
	setp.lt.s32 	%p3, %r2, %r68;
	@%p3 bra 	$L__BB2_5;
	ld.global.u32 	%r69, [%rd7+4];
	setp.lt.s32 	%p4, %r2, %r69;
	mov.u32 	%r121, %r120;
	@%p4 bra 	$L__BB2_6;
$L__BB2_5:
	add.s32 	%r120, %r120, 1;
	setp.ne.s32 	%p5, %r120, %r3;
	mov.u32 	%r121, %r3;
	@%p5 bra 	$L__BB2_3;
$L__BB2_6:
	mul.lo.s32 	%r70, %r2, 3;
	cvta.to.global.u64 	%rd24, %rd16;
	mul.wide.s32 	%rd25, %r70, 4;
	add.s64 	%rd26, %rd24, %rd25;
	ld.global.f32 	%f2, [%rd26];
	ld.global.f32 	%f3, [%rd26+4];
	ld.global.f32 	%f4, [%rd26+8];
	div.rn.f32 	%f13, %f2, %f11;
	cvt.rzi.s32.f32 	%r71, %f13;
	div.rn.f32 	%f14, %f3, %f11;
	cvt.rzi.s32.f32 	%r72, %f14;
	div.rn.f32 	%f15, %f4, %f11;
	cvt.rzi.s32.f32 	%r73, %f15;
	cvt.rn.f32.s32 	%f16, %r71;
	mul.f32 	%f17, %f11, %f16;
	cvt.f64.f32 	%fd1, %f17;
	cvt.f64.f32 	%fd2, %f11;
	fma.rn.f64 	%fd3, %fd2, 0d3FE0000000000000, %fd1;
	cvt.f64.f32 	%fd4, %f2;
	setp.gt.f64 	%p6, %fd3, %fd4;
	selp.b32 	%r74, -2, -1, %p6;
	add.s32 	%r75, %r74, %r71;
	selp.b32 	%r76, 1, 2, %p6;
	add.s32 	%r77, %r76, %r71;
	cvt.rn.f32.s32 	%f18, %r72;
	mul.f32 	%f19, %f11, %f18;
	cvt.f64.f32 	%fd5, %f19;
	fma.rn.f64 	%fd6, %fd2, 0d3FE0000000000000, %fd5;
	cvt.f64.f32 	%fd7, %f3;
	setp.gt.f64 	%p7, %fd6, %fd7;
	selp.b32 	%r78, -2, -1, %p7;
	add.s32 	%r7, %r78, %r72;
	selp.b32 	%r79, 1, 2, %p7;
	add.s32 	%r8, %r79, %r72;
	cvt.rn.f32.s32 	%f20, %r73;
	mul.f32 	%f21, %f11, %f20;
	cvt.f64.f32 	%fd8, %f21;
	fma.rn.f64 	%fd9, %fd2, 0d3FE0000000000000, %fd8;
	cvt.f64.f32 	%fd10, %f4;
	setp.gt.f64 	%p8, %fd9, %fd10;
	selp.b32 	%r80, -2, -1, %p8;
	add.s32 	%r9, %r80, %r73;
	selp.b32 	%r81, 1, 2, %p8;
	add.s32 	%r10, %r81, %r73;
	max.s32 	%r122, %r75, 0;
	add.s32 	%r82, %r57, -1;
	min.s32 	%r12, %r77, %r82;
	setp.gt.s32 	%p9, %r122, %r12;
	@%p9 bra 	$L__BB2_43;
	max.s32 	%r13, %r7, 0;
	add.s32 	%r83, %r58, -1;
	min.s32 	%r14, %r8, %r83;
	max.s32 	%r15, %r9, 0;
	add.s32 	%r84, %r59, -1;
	min.s32 	%r16, %r10, %r84;
	mul.lo.s32 	%r17, %r121, %r57;
	mad.lo.s32 	%r18, %r56, %r2, %r1;
	setp.gt.s32 	%p10, %r54, 0;
	@%p10 bra 	$L__BB2_8;
	bra.uni 	$L__BB2_32;
$L__BB2_8:
	and.b32  	%r19, %r54, 15;
	and.b32  	%r20, %r54, 7;
	and.b32  	%r21, %r54, 2147483632;
	and.b32  	%r22, %r54, 3;
	add.s64 	%rd8, %rd1, 32;
$L__BB2_9:
	setp.le.s32 	%p23, %r13, %r14;
	@%p23 bra 	$L__BB2_11;
$L__BB2_10:
	add.s32 	%r24, %r122, 1;
	setp.eq.s32 	%p43, %r122, %r12;
	mov.u32 	%r122, %r24;
	@%p43 bra 	$L__BB2_43;
	bra.uni 	$L__BB2_9;
$L__BB2_11:
	mov.u32 	%r123, %r13;
$L__BB2_12:
	setp.le.s32 	%p24, %r15, %r16;
	@%p24 bra 	$L__BB2_14;
$L__BB2_13:
	add.s32 	%r26, %r123, 1;
	setp.eq.s32 	%p42, %r123, %r14;
	mov.u32 	%r123, %r26;
	@%p42 bra 	$L__BB2_10;
	bra.uni 	$L__BB2_12;
$L__BB2_14:
	add.s32 	%r98, %r122, %r17;
	mad.lo.s32 	%r99, %r98, %r58, %r123;
	mul.lo.s32 	%r27, %r99, %r59;
	mov.u32 	%r124, %r15;
$L__BB2_15:
	mov.u32 	%r28, %r124;
	add.s32 	%r100, %r28, %r27;
	mul.wide.s32 	%rd32, %r100, 4;
	add.s64 	%rd33, %rd5, %rd32;
	ld.global.u32 	%r29, [%rd33];
	setp.lt.s32 	%p25, %r29, 0;
	@%p25 bra 	$L__BB2_31;
	mul.lo.s32 	%r101, %r29, 3;
	mul.wide.u32 	%rd34, %r101, 4;
	add.s64 	%rd35, %rd4, %rd34;
	ld.global.f32 	%f42, [%rd35];
	ld.global.f32 	%f43, [%rd35+4];
	ld.global.f32 	%f44, [%rd35+8];
	sub.f32 	%f45, %f42, %f2;
	add.f32 	%f5, %f45, 0f34000000;
	sub.f32 	%f46, %f43, %f3;
	add.f32 	%f6, %f46, 0f34000000;
	sub.f32 	%f47, %f44, %f4;
	add.f32 	%f7, %f47, 0f34000000;
	mul.f32 	%f48, %f5, %f5;
	mul.f32 	%f49, %f6, %f6;
	mul.f32 	%f51, %f7, %f7;
	setp.geu.f32 	%p26, %f48, %f1;
	setp.geu.f32 	%p27, %f49, %f1;
	or.pred  	%p28, %p26, %p27;
	setp.geu.f32 	%p29, %f51, %f1;
	or.pred  	%p30, %p28, %p29;
	@%p30 bra 	$L__BB2_31;
	div.rn.f32 	%f53, %f5, %f11;
	cvt.f64.f32 	%fd29, %f53;
	abs.f32 	%f54, %f5;
	cvt.f64.f32 	%fd30, %f54;
	mul.f64 	%fd31, %fd30, 0d3FE0000000000000;
	cvt.f64.f32 	%fd32, %f5;
	div.rn.f64 	%fd33, %fd31, %fd32;
	add.f64 	%fd34, %fd33, %fd29;
	cvt.rn.f32.f64 	%f55, %fd34;
	cvt.rzi.s32.f32 	%r102, %f55;
	div.rn.f32 	%f56, %f6, %f11;
	cvt.f64.f32 	%fd35, %f56;
	abs.f32 	%f57, %f6;
	cvt.f64.f32 	%fd36, %f57;
	mul.f64 	%fd37, %fd36, 0d3FE0000000000000;
	cvt.f64.f32 	%fd38, %f6;
	div.rn.f64 	%fd39, %fd37, %fd38;
	add.f64 	%fd40, %fd39, %fd35;
	cvt.rn.f32.f64 	%f58, %fd40;
	cvt.rzi.s32.f32 	%r103, %f58;
	div.rn.f32 	%f59, %f7, %f11;
	cvt.f64.f32 	%fd41, %f59;
	abs.f32 	%f60, %f7;
	cvt.f64.f32 	%fd42, %f60;
	mul.f64 	%fd43, %fd42, 0d3FE0000000000000;
	cvt.f64.f32 	%fd44, %f7;
	div.rn.f64 	%fd45, %fd43, %fd44;
	add.f64 	%fd46, %fd45, %fd41;
	cvt.rn.f32.f64 	%f61, %fd46;
	cvt.rzi.s32.f32 	%r104, %f61;
	add.s32 	%r105, %r102, %r1;
	add.s32 	%r106, %r103, %r1;
	mad.lo.s32 	%r107, %r105, %r55, %r106;
	add.s32 	%r108, %r18, %r104;
	mad.lo.s32 	%r30, %r107, %r55, %r108;
	mul.wide.s32 	%rd36, %r30, 4;
	add.s64 	%rd9, %rd3, %rd36;
	ld.global.u32 	%r109, [%rd9];
	setp.gt.s32 	%p31, %r109, -1;
	@%p31 bra 	$L__BB2_31;
	setp.lt.u32 	%p32, %r54, 16;
	st.global.u32 	[%rd9], %r29;
	mul.lo.s32 	%r31, %r29, %r54;
	mul.lo.s32 	%r32, %r30, %r54;
	mov.b32 	%r128, 0;
	@%p32 bra 	$L__BB2_21;
	and.b32  	%r111, %r54, 2147483632;
	neg.s32 	%r126, %r111;
	mul.wide.u32 	%rd37, %r31, 4;
	add.s64 	%rd38, %rd2, %rd37;
	add.s64 	%rd66, %rd38, 32;
	mov.u32 	%r125, %r32;
$L__BB2_20:
	.pragma "nounroll";
	mul.wide.s32 	%rd39, %r125, 4;
	add.s64 	%rd40, %rd8, %rd39;
	ld.global.f32 	%f62, [%rd66+-32];
	st.global.f32 	[%rd40+-32], %f62;
	ld.global.f32 	%f63, [%rd66+-28];
	st.global.f32 	[%rd40+-28], %f63;
	ld.global.f32 	%f64, [%rd66+-24];
	st.global.f32 	[%rd40+-24], %f64;
	ld.global.f32 	%f65, [%rd66+-20];
	st.global.f32 	[%rd40+-20], %f65;
	ld.global.f32 	%f66, [%rd66+-16];
	st.global.f32 	[%rd40+-16], %f66;
	ld.global.f32 	%f67, [%rd66+-12];
	st.global.f32 	[%rd40+-12], %f67;
	ld.global.f32 	%f68, [%rd66+-8];
	st.global.f32 	[%rd40+-8], %f68;
	ld.global.f32 	%f69, [%rd66+-4];
	st.global.f32 	[%rd40+-4], %f69;
	ld.global.f32 	%f70, [%rd66];
	st.global.f32 	[%rd40], %f70;
	ld.global.f32 	%f71, [%rd66+4];
	st.global.f32 	[%rd40+4], %f71;
	ld.global.f32 	%f72, [%rd66+8];
	st.global.f32 	[%rd40+8], %f72;
	ld.global.f32 	%f73, [%rd66+12];
	st.global.f32 	[%rd40+12], %f73;
	ld.global.f32 	%f74, [%rd66+16];
	st.global.f32 	[%rd40+16], %f74;
	ld.global.f32 	%f75, [%rd66+20];
	st.global.f32 	[%rd40+20], %f75;
	ld.global.f32 	%f76, [%rd66+24];
	st.global.f32 	[%rd40+24], %f76;
	ld.global.f32 	%f77, [%rd66+28];
	st.global.f32 	[%rd40+28], %f77;
	add.s32 	%r126, %r126, 16;
	add.s64 	%rd66, %rd66, 64;
	add.s32 	%r125, %r125, 16;
	setp.eq.s32 	%p33, %r126, 0;
	mov.u32 	%r128, %r21;
	@%p33 bra 	$L__BB2_21;
	bra.uni 	$L__BB2_20;
$L__BB2_21:
	setp.eq.s32 	%p34, %r19, 0;
	@%p34 bra 	$L__BB2_31;
	add.s32 	%r112, %r19, -1;
	setp.lt.u32 	%p35, %r112, 7;
	@%p35 bra 	$L__BB2_24;
	add.s32 	%r113, %r128, %r31;
	mul.wide.u32 	%rd41, %r113, 4;
	add.s64 	%rd42, %rd2, %rd41;
	ld.global.f32 	%f78, [%rd42];
	add.s32 	%r114, %r128, %r32;
	mul.wide.s32 	%rd43, %r114, 4;
	add.s64 	%rd44, %rd1, %rd43;
	st.global.f32 	[%rd44], %f78;
	cvt.u64.u32 	%rd45, %r31;
	cvt.u64.u32 	%rd46, %r128;
	add.s64 	%rd47, %rd46, %rd45;
	shl.b64 	%rd48, %rd47, 2;
	add.s64 	%rd49, %rd2, %rd48;
	ld.global.f32 	%f79, [%rd49+4];
	st.global.f32 	[%rd44+4], %f79;
	ld.global.f32 	%f80, [%rd49+8];
	st.global.f32 	[%rd44+8], %f80;
	ld.global.f32 	%f81, [%rd49+12];
	st.global.f32 	[%rd44+12], %f81;
	ld.global.f32 	%f82, [%rd49+16];
	st.global.f32 	[%rd44+16], %f82;
	ld.global.f32 	%f83, [%rd49+20];
	st.global.f32 	[%rd44+20], %f83;
	ld.global.f32 	%f84, [%rd49+24];
	st.global.f32 	[%rd44+24], %f84;
	ld.global.f32 	%f85, [%rd49+28];
	st.global.f32 	[%rd44+28], %f85;
	add.s32 	%r128, %r128, 8;
$L__BB2_24:
	setp.eq.s32 	%p36, %r20, 0;
	@%p36 bra 	$L__BB2_31;
	add.s32 	%r115, %r20, -1;
	setp.lt.u32 	%p37, %r115, 3;
	@%p37 bra 	$L__BB2_27;
	add.s32 	%r116, %r128, %r31;
	mul.wide.u32 	%rd50, %r116, 4;
	add.s64 	%rd51, %rd2, %rd50;
	ld.global.f32 	%f86, [%rd51];
	add.s32 	%r117, %r128, %r32;
	mul.wide.s32 	%rd52, %r117, 4;
	add.s64 	%rd53, %rd1, %rd52;
	st.global.f32 	[%rd53], %f86;
	cvt.u64.u32 	%rd54, %r31;
	cvt.u64.u32 	%rd55, %r128;
	add.s64 	%rd56, %rd55, %rd54;
	shl.b64 	%rd57, %rd56, 2;
	add.s64 	%rd58, %rd2, %rd57;
	ld.global.f32 	%f87, [%rd58+4];
	st.global.f32 	[%rd53+4], %f87;
	ld.global.f32 	%f88, [%rd58+8];
	st.global.f32 	[%rd53+8], %f88;
	ld.global.f32 	%f89, [%rd58+12];
	st.global.f32 	[%rd53+12], %f89;
	add.s32 	%r128, %r128, 4;
$L__BB2_27:
	setp.eq.s32 	%p38, %r22, 0;
	@%p38 bra 	$L__BB2_31;
	setp.eq.s32 	%p39, %r22, 1;
	add.s32 	%r118, %r128, %r31;
	mul.wide.u32 	%rd59, %r118, 4;
	add.s64 	%rd60, %rd2, %rd59;
	ld.global.f32 	%f90, [%rd60];
	add.s32 	%r119, %r128, %r32;
	mul.wide.s32 	%rd61, %r119, 4;
	add.s64 	%rd13, %rd1, %rd61;
	st.global.f32 	[%rd13], %f90;
	@%p39 bra 	$L__BB2_31;
	setp.eq.s32 	%p40, %r22, 2;
	cvt.u64.u32 	%rd62, %r31;
	cvt.u64.u32 	%rd63, %r128;
	add.s64 	%rd64, %rd63, %rd62;
	shl.b64 	%rd65, %rd64, 2;
	add.s64 	%rd14, %rd2, %rd65;
	ld.global.f32 	%f91, [%rd14+4];
	st.global.f32 	[%rd13+4], %f91;
	@%p40 bra 	$L__BB2_31;
	ld.global.f32 	%f92, [%rd14+8];
	st.global.f32 	[%rd13+8], %f92;
$L__BB2_31:
	add.s32 	%r124, %r28, 1;
	setp.eq.s32 	%p41, %r28, %r16;
	@%p41 bra 	$L__BB2_13;
	bra.uni 	$L__BB2_15;
$L__BB2_32:
	setp.gt.s32 	%p11, %r13, %r14;
	@%p11 bra 	$L__BB2_42;
	add.s32 	%r85, %r122, %r17;
	mul.lo.s32 	%r45, %r85, %r58;
	mov.u32 	%r131, %r13;
$L__BB2_34:
	setp.gt.s32 	%p12, %r15, %r16;
	@%p12 bra 	$L__BB2_41;
	add.s32 	%r86, %r45, %r131;
	mul.lo.s32 	%r47, %r86, %r59;
	mov.u32 	%r132, %r15;
$L__BB2_36:
	mov.u32 	%r48, %r132;
	add.s32 	%r87, %r48, %r47;
	mul.wide.s32 	%rd27, %r87, 4;
	add.s64 	%rd28, %rd5, %rd27;
	ld.global.u32 	%r49, [%rd28];
	setp.lt.s32 	%p13, %r49, 0;
	@%p13 bra 	$L__BB2_40;
	mul.lo.s32 	%r88, %r49, 3;
	mul.wide.u32 	%rd29, %r88, 4;
	add.s64 	%rd30, %rd4, %rd29;
	ld.global.f32 	%f22, [%rd30];
	ld.global.f32 	%f23, [%rd30+4];
	ld.global.f32 	%f24, [%rd30+8];
	sub.f32 	%f25, %f22, %f2;
	add.f32 	%f8, %f25, 0f34000000;
	sub.f32 	%f26, %f23, %f3;
	add.f32 	%f9, %f26, 0f34000000;
	sub.f32 	%f27, %f24, %f4;
	add.f32 	%f10, %f27, 0f34000000;
	mul.f32 	%f28, %f8, %f8;
	mul.f32 	%f29, %f9, %f9;
	mul.f32 	%f31, %f10, %f10;
	setp.geu.f32 	%p14, %f28, %f1;
	setp.geu.f32 	%p15, %f29, %f1;
	or.pred  	%p16, %p14, %p15;
	setp.geu.f32 	%p17, %f31, %f1;
	or.pred  	%p18, %p16, %p17;
	@%p18 bra 	$L__BB2_40;
	div.rn.f32 	%f33, %f8, %f11;
	cvt.f64.f32 	%fd11, %f33;
	abs.f32 	%f34, %f8;
	cvt.f64.f32 	%fd12, %f34;
	mul.f64 	%fd13, %fd12, 0d3FE0000000000000;
	cvt.f64.f32 	%fd14, %f8;
	div.rn.f64 	%fd15, %fd13, %fd14;
	add.f64 	%fd16, %fd15, %fd11;
	cvt.rn.f32.f64 	%f35, %fd16;
	cvt.rzi.s32.f32 	%r89, %f35;
	div.rn.f32 	%f36, %f9, %f11;
	cvt.f64.f32 	%fd17, %f36;
	abs.f32 	%f37, %f9;
	cvt.f64.f32 	%fd18, %f37;
	mul.f64 	%fd19, %fd18, 0d3FE0000000000000;
	cvt.f64.f32 	%fd20, %f9;
	div.rn.f64 	%fd21, %fd19, %fd20;
	add.f64 	%fd22, %fd21, %fd17;
	cvt.rn.f32.f64 	%f38, %fd22;
	cvt.rzi.s32.f32 	%r90, %f38;
	div.rn.f32 	%f39, %f10, %f11;
	cvt.f64.f32 	%fd23, %f39;
	abs.f32 	%f40, %f10;
	cvt.f64.f32 	%fd24, %f40;
	mul.f64 	%fd25, %fd24, 0d3FE0000000000000;
	cvt.f64.f32 	%fd26, %f10;
	div.rn.f64 	%fd27, %fd25, %fd26;
	add.f64 	%fd28, %fd27, %fd23;
	cvt.rn.f32.f64 	%f41, %fd28;
	cvt.rzi.s32.f32 	%r91, %f41;
	add.s32 	%r92, %r89, %r1;
	add.s32 	%r93, %r90, %r1;
	mad.lo.s32 	%r94, %r92, %r55, %r93;
	add.s32 	%r95, %r18, %r91;
	mad.lo.s32 	%r96, %r94, %r55, %r95;
	mul.wide.s32 	%rd31, %r96, 4;
	add.s64 	%rd15, %rd3, %rd31;
	ld.global.u32 	%r97, [%rd15];
	setp.gt.s32 	%p19, %r97, -1;
	@%p19 bra 	$L__BB2_40;
	st.global.u32 	[%rd15], %r49;
$L__BB2_40:
	add.s32 	%r132, %r48, 1;
	setp.ne.s32 	%p20, %r48, %r16;
	@%p20 bra 	$L__BB2_36;
$L__BB2_41:
	add.s32 	%r51, %r131, 1;
	setp.ne.s32 	%p21, %r131, %r14;
	mov.u32 	%r131, %r51;
	@%p21 bra 	$L__BB2_34;
$L__BB2_42:
	add.s32 	%r52, %r122, 1;
	setp.ne.s32 	%p22, %r122, %r12;
	mov.u32 	%r122, %r52;
	@%p22 bra 	$L__BB2_32;
$L__BB2_43:
	ret;

}
	// .globl	_Z30voxel_sampling_grad_gpu_kerneliiiPKiPKfPf
.visible .entry _Z30voxel_sampling_grad_gpu_kerneliiiPKiPKfPf(
	.param .u32 _Z30voxel_sampling_grad_gpu_kerneliiiPKiPKfPf_param_0,
	.param .u32 _Z30voxel_sampling_grad_gpu_kerneliiiPKiPKfPf_param_1,
	.param .u32 _Z30voxel_sampling_grad_gpu_kerneliiiPKiPKfPf_param_2,
	.param .u64 .ptr .align 1 _Z30voxel_sampling_grad_gpu_kerneliiiPKiPKfPf_param_3,
	.param .u64 .ptr .align 1 _Z30voxel_sampling_grad_gpu_kerneliiiPKiPKfPf_param_4,
	.param .u64 .ptr .align 1 _Z30voxel_sampling_grad_gpu_kerneliiiPKiPKfPf_param_5
)
{
	.reg .pred 	%p<17>;
	.reg .b32 	%r<45>;
	.reg .b32 	%f<63>;
	.reg .b64 	%rd<45>;

	ld.param.u32 	%r25, [_Z30voxel_sampling_grad_gpu_kerneliiiPKiPKfPf_param_0];
	ld.param.u32 	%r23, [_Z30voxel_sampling_grad_gpu_kerneliiiPKiPKfPf_param_1];
	ld.param.u32 	%r24, [_Z30voxel_sampling_grad_gpu_kerneliiiPKiPKfPf_param_2];
	ld.param.u64 	%rd9, [_Z30voxel_sampling_grad_gpu_kerneliiiPKiPKfPf_param_4];
	ld.param.u64 	%rd10, [_Z30voxel_sampling_grad_gpu_kerneliiiPKiPKfPf_param_5];
	cvta.to.global.u64 	%rd1, %rd10;
	cvta.to.global.u64 	%rd2, %rd9;
	mov.u32 	%r26, %tid.x;
	mov.u32 	%r27, %ctaid.x;
	mov.u32 	%r28, %ntid.x;
	mad.lo.s32 	%r1, %r27, %r28, %r26;
	setp.ge.s32 	%p1, %r1, %r25;
	setp.lt.s32 	%p2, %r23, 1;
	or.pred  	%p3, %p1, %p2;
	@%p3 bra 	$L__BB3_17;
	mul.lo.s32 	%r2, %r23, %r1;
	and.b32  	%r3, %r24, 15;
	and.b32  	%r4, %r24, 7;
	and.b32  	%r5, %r24, 2147483632;
	and.b32  	%r6, %r24, 3;
	neg.s32 	%r7, %r5;
	mov.b32 	%r39, 0;
$L__BB3_2:
	ld.param.u64 	%rd43, [_Z30voxel_sampling_grad_gpu_kerneliiiPKiPKfPf_param_3];
	setp.lt.s32 	%p4, %r24, 1;
	add.s32 	%r9, %r39, %r2;
	cvta.to.global.u64 	%rd11, %rd43;
	mul.wide.s32 	%rd12, %r9, 4;
	add.s64 	%rd13, %rd11, %rd12;
	ld.global.u32 	%r10, [%rd13];
	setp.lt.s32 	%p5, %r10, 0;
	or.pred  	%p6, %p5, %p4;
	@%p6 bra 	$L__BB3_16;
	setp.lt.u32 	%p7, %r24, 16;
	mul.lo.s32 	%r11, %r10, %r24;
	mul.lo.s32 	%r12, %r9, %r24;
	mov.b32 	%r43, 0;
	@%p7 bra 	$L__BB3_6;
	mul.wide.u32 	%rd14, %r11, 4;
	add.s64 	%rd15, %rd1, %rd14;
	add.s64 	%rd44, %rd15, 32;
	mov.u32 	%r40, %r12;
	mov.u32 	%r41, %r7;
$L__BB3_5:
	.pragma "nounroll";
	mul.wide.s32 	%rd16, %r40, 4;
	add.s64 	%rd17, %rd2, %rd16;
	ld.global.f32 	%f1, [%rd17];
	atom.global.add.f32 	%f2, [%rd44+-32], %f1;
	ld.global.f32 	%f3, [%rd17+4];
	atom.global.add.f32 	%f4, [%rd44+-28], %f3;
	ld.global.f32 	%f5, [%rd17+8];
	atom.global.add.f32 	%f6, [%rd44+-24], %f5;
	ld.global.f32 	%f7, [%rd17+12];
	atom.global.add.f32 	%f8, [%rd44+-20], %f7;
	ld.global.f32 	%f9, [%rd17+16];
	atom.global.add.f32 	%f10, [%rd44+-16], %f9;
	ld.global.f32 	%f11, [%rd17+20];
	atom.global.add.f32 	%f12, [%rd44+-12], %f11;
	ld.global.f32 	%f13, [%rd17+24];
	atom.global.add.f32 	%f14, [%rd44+-8], %f13;
	ld.global.f32 	%f15, [%rd17+28];
	atom.global.add.f32 	%f16, [%rd44+-4], %f15;
	ld.global.f32 	%f17, [%rd17+32];
	atom.global.add.f32 	%f18, [%rd44], %f17;
	ld.global.f32 	%f19, [%rd17+36];
	atom.global.add.f32 	%f20, [%rd44+4], %f19;
	ld.global.f32 	%f21, [%rd17+40];
	atom.global.add.f32 	%f22, [%rd44+8], %f21;
	ld.global.f32 	%f23, [%rd17+44];
	atom.global.add.f32 	%f24, [%rd44+12], %f23;
	ld.global.f32 	%f25, [%rd17+48];
	atom.global.add.f32 	%f26, [%rd44+16], %f25;
	ld.global.f32 	%f27, [%rd17+52];
	atom.global.add.f32 	%f28, [%rd44+20], %f27;
	ld.global.f32 	%f29, [%rd17+56];
	atom.global.add.f32 	%f30, [%rd44+24], %f29;
	ld.global.f32 	%f31, [%rd17+60];
	atom.global.add.f32 	%f32, [%rd44+28], %f31;
	add.s32 	%r41, %r41, 16;
	add.s64 	%rd44, %rd44, 64;
	add.s32 	%r40, %r40, 16;
	setp.ne.s32 	%p8, %r41, 0;
	mov.u32 	%r43, %r5;
	@%p8 bra 	$L__BB3_5;
$L__BB3_6:
	setp.eq.s32 	%p9, %r3, 0;
	@%p9 bra 	$L__BB3_16;
	add.s32 	%r31, %r3, -1;
	setp.lt.u32 	%p10, %r31, 7;
	@%p10 bra 	$L__BB3_9;
	add.s32 	%r32, %r43, %r11;
	mul.wide.u32 	%rd18, %r32, 4;
	add.s64 	%rd19, %rd1, %rd18;
	add.s32 	%r33, %r43, %r12;
	mul.wide.s32 	%rd20, %r33, 4;
	add.s64 	%rd21, %rd2, %rd20;
	ld.global.f32 	%f33, [%rd21];
	atom.global.add.f32 	%f34, [%rd19], %f33;
	cvt.u64.u32 	%rd22, %r11;
	cvt.u64.u32 	%rd23, %r43;
	add.s64 	%rd24, %rd23, %rd22;
	shl.b64 	%rd25, %rd24, 2;
	add.s64 	%rd26, %rd1, %rd25;
	ld.global.f32 	%f35, [%rd21+4];
	atom.global.add.f32 	%f36, [%rd26+4], %f35;
	ld.global.f32 	%f37, [%rd21+8];
	atom.global.add.f32 	%f38, [%rd26+8], %f37;
	ld.global.f32 	%f39, [%rd21+12];
	atom.global.add.f32 	%f40, [%rd26+12], %f39;
	ld.global.f32 	%f41, [%rd21+16];
	atom.global.add.f32 	%f42, [%rd26+16], %f41;
	ld.global.f32 	%f43, [%rd21+20];
	atom.global.add.f32 	%f44, [%rd26+20], %f43;
	ld.global.f32 	%f45, [%rd21+24];
	atom.global.add.f32 	%f46, [%rd26+24], %f45;
	ld.global.f32 	%f47, [%rd21+28];
	atom.global.add.f32 	%f48, [%rd26+28], %f47;
	add.s32 	%r43, %r43, 8;
$L__BB3_9:
	setp.eq.s32 	%p11, %r4, 0;
	@%p11 bra 	$L__BB3_16;
	add.s32 	%r34, %r4, -1;
	setp.lt.u32 	%p12, %r34, 3;
	@%p12 bra 	$L__BB3_12;
	add.s32 	%r35, %r43, %r11;
	mul.wide.u32 	%rd27, %r35, 4;
	add.s64 	%rd28, %rd1, %rd27;
	add.s32 	%r36, %r43, %r12;
	mul.wide.s32 	%rd29, %r36, 4;
	add.s64 	%rd30, %rd2, %rd29;
	ld.global.f32 	%f49, [%rd30];
	atom.global.add.f32 	%f50, [%rd28], %f49;
	cvt.u64.u32 	%rd31, %r11;
	cvt.u64.u32 	%rd32, %r43;
	add.s64 	%rd33, %rd32, %rd31;
	shl.b64 	%rd34, %rd33, 2;
	add.s64 	%rd35, %rd1, %rd34;
	ld.global.f32 	%f51, [%rd30+4];
	atom.global.add.f32 	%f52, [%rd35+4], %f51;
	ld.global.f32 	%f53, [%rd30+8];
	atom.global.add.f32 	%f54, [%rd35+8], %f53;
	ld.global.f32 	%f55, [%rd30+12];
	atom.global.add.f32 	%f56, [%rd35+12], %f55;
	add.s32 	%r43, %r43, 4;
$L__BB3_12:
	setp.eq.s32 	%p13, %r6, 0;
	@%p13 bra 	$L__BB3_16;
	setp.eq.s32 	%p14, %r6, 1;
	add.s32 	%r37, %r43, %r11;
	mul.wide.u32 	%rd36, %r37, 4;
	add.s64 	%rd37, %rd1, %rd36;
	add.s32 	%r38, %r43, %r12;
	mul.wide.s32 	%rd38, %r38, 4;
	add.s64 	%rd6, %rd2, %rd38;
	ld.global.f32 	%f57, [%rd6];
	atom.global.add.f32 	%f58, [%rd37], %f57;
	@%p14 bra 	$L__BB3_16;
	setp.eq.s32 	%p15, %r6, 2;
	cvt.u64.u32 	%rd39, %r11;
	cvt.u64.u32 	%rd40, %r43;
	add.s64 	%rd41, %rd40, %rd39;
	shl.b64 	%rd42, %rd41, 2;
	add.s64 	%rd7, %rd1, %rd42;
	ld.global.f32 	%f59, [%rd6+4];
	atom.global.add.f32 	%f60, [%rd7+4], %f59;
	@%p15 bra 	$L__BB3_16;
	ld.global.f32 	%f61, [%rd6+8];
	atom.global.add.f32 	%f62, [%rd7+8], %f61;
$L__BB3_16:
	add.s32 	%r39, %r39, 1;
	setp.ne.s32 	%p16, %r39, %r23;
	@%p16 bra 	$L__BB3_2;
$L__BB3_17:
	ret;

}


// ===== COMPILED SASS (sm_100) =====

	.target	sm_100

	.elftype	@"ET_EXEC"


//--------------------- .note.nv.tkinfo           --------------------------
	.section	.note.nv.tkinfo,"",@"SHT_NOTE"
	.sectionflags	@"SHF_NOTE_NV_TKINFO"
	.tkinfo
        /*0018*/ 	.word	0x00000002
        /*0030*/ 	.string	""
        /*0030*/ 	.string	"ptxas"
        /*0030*/ 	.string	"Cuda compilation tools, release 13.0, V13.0.88"
        /*0030*/ 	.string	"Build cuda_13.0.r13.0/compiler.36424714_0"
        /*0030*/ 	.string	"-arch sm_100 -m 64 "



//--------------------- .note.nv.cuinfo           --------------------------
	.section	.note.nv.cuinfo,"",@"SHT_NOTE"
	.sectionflags	@"SHF_NOTE_NV_CUINFO"
        /*0018*/ 	.short	0x0002
        /*001a*/ 	.short	0x0064
        /*001c*/ 	.short	0x0082
	.zero		2


//--------------------- .nv.info                  --------------------------
	.section	.nv.info,"",@"SHT_CUDA_INFO"
	.align	4


	//----- nvinfo : EIATTR_REGCOUNT
	.align		4
        /*0000*/ 	.byte	0x04, 0x2f
        /*0002*/ 	.short	(.L_1 - .L_0)
	.align		4
.L_0:
        /*0004*/ 	.word	index@(_Z22output_init_gpu_kerneliiifiPKiPiPfS1_)
        /*0008*/ 	.word	0x00000010


	//----- nvinfo : EIATTR_FRAME_SIZE
	.align		4
.L_1:
        /*000c*/ 	.byte	0x04, 0x11
        /*000e*/ 	.short	(.L_3 - .L_2)
	.align		4
.L_2:
        /*0010*/ 	.word	index@(_Z22output_init_gpu_kerneliiifiPKiPiPfS1_)
        /*0014*/ 	.word	0x00000000


	//----- nvinfo : EIATTR_REGCOUNT
	.align		4
.L_3:
        /*0018*/ 	.byte	0x04, 0x2f
        /*001a*/ 	.short	(.L_5 - .L_4)
	.align		4
.L_4:
        /*001c*/ 	.word	index@(_Z27grid_buffer_init_gpu_kerneliifiiiiPKfPiS1_)
        /*0020*/ 	.word	0x00000013


	//----- nvinfo : EIATTR_FRAME_SIZE
	.align		4
.L_5:
        /*0024*/ 	.byte	0x04, 0x11
        /*0026*/ 	.short	(.L_7 - .L_6)
	.align		4
.L_6:
        /*0028*/ 	.word	index@($__internal_2_$__cuda_sm3x_div_rn_noftz_f32_slowpath)
        /*002c*/ 	.word	0x00000000


	//----- nvinfo : EIATTR_FRAME_SIZE
	.align		4
.L_7:
        /*0030*/ 	.byte	0x04, 0x11
        /*0032*/ 	.short	(.L_9 - .L_8)
	.align		4
.L_8:
        /*0034*/ 	.word	index@(_Z27grid_buffer_init_gpu_kerneliifiiiiPKfPiS1_)
        /*0038*/ 	.word	0x00000000


	//----- nvinfo : EIATTR_REGCOUNT
	.align		4
.L_9:
        /*003c*/ 	.byte	0x04, 0x2f
        /*003e*/ 	.short	(.L_11 - .L_10)
	.align		4
.L_10:
        /*0040*/ 	.word	index@(_Z25voxel_sampling_gpu_kerneliiiiiiiifPKfS0_S0_PiS1_PfS1_)
        /*0044*/ 	.word	0x00000030


	//----- nvinfo : EIATTR_FRAME_SIZE
	.align		4
.L_11:
        /*0048*/ 	.byte	0x04, 0x11
        /*004a*/ 	.short	(.L_13 - .L_12)
	.align		4
.L_12:
        /*004c*/ 	.word	index@($__internal_1_$__cuda_sm3x_div_rn_noftz_f32_slowpath)
        /*0050*/ 	.word	0x00000000


	//----- nvinfo : EIATTR_FRAME_SIZE
	.align		4
.L_13:
        /*0054*/ 	.byte	0x04, 0x11
        /*0056*/ 	.short	(.L_15 - .L_14)
	.align		4
.L_14:
        /*0058*/ 	.word	index@($__internal_0_$__cuda_sm20_div_rn_f64_full)
        /*005c*/ 	.word	0x00000000


	//----- nvinfo : EIATTR_FRAME_SIZE
	.align		4
.L_15:
        /*0060*/ 	.byte	0x04, 0x11
        /*0062*/ 	.short	(.L_17 - .L_16)
	.align		4
.L_16:
        /*0064*/ 	.word	index@(_Z25voxel_sampling_gpu_kerneliiiiiiiifPKfS0_S0_PiS1_PfS1_)
        /*0068*/ 	.word	0x00000000


	//----- nvinfo : EIATTR_REGCOUNT
	.align		4
.L_17:
        /*006c*/ 	.byte	0x04, 0x2f
        /*006e*/ 	.short	(.L_19 - .L_18)
	.align		4
.L_18:
        /*0070*/ 	.word	index@(_Z30voxel_sampling_grad_gpu_kerneliiiPKiPKfPf)
        /*0074*/ 	.word	0x00000016


	//----- nvinfo : EIATTR_FRAME_SIZE
	.align		4
.L_19:
        /*0078*/ 	.byte	0x04, 0x11
        /*007a*/ 	.short	(.L_21 - .L_20)
	.align		4
.L_20:
        /*007c*/ 	.word	index@(_Z30voxel_sampling_grad_gpu_kerneliiiPKiPKfPf)
        /*0080*/ 	.word	0x00000000


	//----- nvinfo : EIATTR_MIN_STACK_SIZE
	.align		4
.L_21:
        /*0084*/ 	.byte	0x04, 0x12
        /*0086*/ 	.short	(.L_23 - .L_22)
	.align		4
.L_22:
        /*0088*/ 	.word	index@(_Z30voxel_sampling_grad_gpu_kerneliiiPKiPKfPf)
        /*008c*/ 	.word	0x00000000


	//----- nvinfo : EIATTR_MIN_STACK_SIZE
	.align		4
.L_23:
        /*0090*/ 	.byte	0x04, 0x12
        /*0092*/ 	.short	(.L_25 - .L_24)
	.align		4
.L_24:
        /*0094*/ 	.word	index@(_Z25voxel_sampling_gpu_kerneliiiiiiiifPKfS0_S0_PiS1_PfS1_)
        /*0098*/ 	.word	0x00000000


	//----- nvinfo : EIATTR_MIN_STACK_SIZE
	.align		4
.L_25:
        /*009c*/ 	.byte	0x04, 0x12
        /*009e*/ 	.short	(.L_27 - .L_26)
	.align		4
.L_26:
        /*00a0*/ 	.word	index@(_Z27grid_buffer_init_gpu_kerneliifiiiiPKfPiS1_)
        /*00a4*/ 	.word	0x00000000


	//----- nvinfo : EIATTR_MIN_STACK_SIZE
	.align		4
.L_27:
        /*00a8*/ 	.byte	0x04, 0x12
        /*00aa*/ 	.short	(.L_29 - .L_28)
	.align		4
.L_28:
        /*00ac*/ 	.word	index@(_Z22output_init_gpu_kerneliiifiPKiPiPfS1_)
        /*00b0*/ 	.word	0x00000000
.L_29:


//--------------------- .nv.compat                --------------------------
	.section	.nv.compat,"",@"SHT_CUDA_COMPAT_INFO"
	.align	4
        /*0000*/ 	.byte	0x02, 0x09, 0x00, 0x00, 0x02, 0x02, 0x01, 0x00, 0x02, 0x05, 0x05, 0x00, 0x03, 0x07, 0x01, 0x01
        /*0010*/ 	.byte	0x02, 0x03, 0x00, 0x00, 0x02, 0x06, 0x01, 0x00, 0x04, 0x0b, 0x08, 0x00, 0x01, 0x00, 0x00, 0x00
        /*0020*/ 	.byte	0x00, 0x00, 0x00, 0x00


//--------------------- .nv.info._Z30voxel_sampling_grad_gpu_kerneliiiPKiPKfPf --------------------------
	.section	.nv.info._Z30voxel_sampling_grad_gpu_kerneliiiPKiPKfPf,"",@"SHT_CUDA_INFO"
	.sectionflags	@""
	.align	4


	//----- nvinfo : EIATTR_CUDA_API_VERSION
	.align		4
        /*0000*/ 	.byte	0x04, 0x37
        /*0002*/ 	.short	(.L_31 - .L_30)
.L_30:
        /*0004*/ 	.word	0x00000082


	//----- nvinfo : EIATTR_KPARAM_INFO
	.align		4
.L_31:
        /*0008*/ 	.byte	0x04, 0x17
        /*000a*/ 	.short	(.L_33 - .L_32)
.L_32:
        /*000c*/ 	.word	0x00000000
        /*0010*/ 	.short	0x0005
        /*0012*/ 	.short	0x0020
        /*0014*/ 	.byte	0x00, 0xf5, 0x21, 0x00


	//----- nvinfo : EIATTR_KPARAM_INFO
	.align		4
.L_33:
        /*0018*/ 	.byte	0x04, 0x17
        /*001a*/ 	.short	(.L_35 - .L_34)
.L_34:
        /*001c*/ 	.word	0x00000000
        /*0020*/ 	.short	0x0004
        /*0022*/ 	.short	0x0018
        /*0024*/ 	.byte	0x00, 0xf5, 0x21, 0x00


	//----- nvinfo : EIATTR_KPARAM_INFO
	.align		4
.L_35:
        /*0028*/ 	.byte	0x04, 0x17
        /*002a*/ 	.short	(.L_37 - .L_36)
.L_36:
        /*002c*/ 	.word	0x00000000
        /*0030*/ 	.short	0x0003
        /*0032*/ 	.short	0x0010
        /*0034*/ 	.byte	0x00, 0xf5, 0x21, 0x00


	//----- nvinfo : EIATTR_KPARAM_INFO
	.align		4
.L_37:
        /*0038*/ 	.byte	0x04, 0x17
        /*003a*/ 	.short	(.L_39 - .L_38)
.L_38:
        /*003c*/ 	.word	0x00000000
        /*0040*/ 	.short	0x0002
        /*0042*/ 	.short	0x0008
        /*0044*/ 	.byte	0x00, 0xf0, 0x11, 0x00


	//----- nvinfo : EIATTR_KPARAM_INFO
	.align		4
.L_39:
        /*0048*/ 	.byte	0x04, 0x17
        /*004a*/ 	.short	(.L_41 - .L_40)
.L_40:
        /*004c*/ 	.word	0x00000000
        /*0050*/ 	.short	0x0001
        /*0052*/ 	.short	0x0004
        /*0054*/ 	.byte	0x00, 0xf0, 0x11, 0x00


	//----- nvinfo : EIATTR_KPARAM_INFO
	.align		4
.L_41:
        /*0058*/ 	.byte	0x04, 0x17
        /*005a*/ 	.short	(.L_43 - .L_42)
.L_42:
        /*005c*/ 	.word	0x00000000
        /*0060*/ 	.short	0x0000
        /*0062*/ 	.short	0x0000
        /*0064*/ 	.byte	0x00, 0xf0, 0x11, 0x00


	//----- nvinfo : EIATTR_SPARSE_MMA_MASK
	.align		4
.L_43:
        /*0068*/ 	.byte	0x03, 0x50
        /*006a*/ 	.short	0x0000


	//----- nvinfo : EIATTR_MAXREG_COUNT
	.align		4
        /*006c*/ 	.byte	0x03, 0x1b
        /*006e*/ 	.short	0x00ff


	//----- nvinfo : EIATTR_MERCURY_ISA_VERSION
	.align		4
        /*0070*/ 	.byte	0x03, 0x5f
        /*0072*/ 	.short	0x0101


	//----- nvinfo : EIATTR_VRC_CTA_INIT_COUNT
	.align		4
        /*0074*/ 	.byte	0x02, 0x4a
	.zero		1
	.zero		1


	//----- nvinfo : EIATTR_EXIT_INSTR_OFFSETS
	.align		4
        /*0078*/ 	.byte	0x04, 0x1c
        /*007a*/ 	.short	(.L_45 - .L_44)


	//   ....[0]....
.L_44:
        /*007c*/ 	.word	0x00000080


	//   ....[1]....
        /*0080*/ 	.word	0x00000a60


	//----- nvinfo : EIATTR_CRS_STACK_SIZE
	.align		4
.L_45:
        /*0084*/ 	.byte	0x04, 0x1e
        /*0086*/ 	.short	(.L_47 - .L_46)
.L_46:
        /*0088*/ 	.word	0x00000000


	//----- nvinfo : EIATTR_CBANK_PARAM_SIZE
	.align		4
.L_47:
        /*008c*/ 	.byte	0x03, 0x19
        /*008e*/ 	.short	0x0028


	//----- nvinfo : EIATTR_PARAM_CBANK
	.align		4
        /*0090*/ 	.byte	0x04, 0x0a
        /*0092*/ 	.short	(.L_49 - .L_48)
	.align		4
.L_48:
        /*0094*/ 	.word	index@(.nv.constant0._Z30voxel_sampling_grad_gpu_kerneliiiPKiPKfPf)
        /*0098*/ 	.short	0x0380
        /*009a*/ 	.short	0x0028


	//----- nvinfo : EIATTR_SW_WAR
	.align		4
.L_49:
        /*009c*/ 	.byte	0x04, 0x36
        /*009e*/ 	.short	(.L_51 - .L_50)
.L_50:
        /*00a0*/ 	.word	0x00000008
.L_51:


//--------------------- .nv.info._Z25voxel_sampling_gpu_kerneliiiiiiiifPKfS0_S0_PiS1_PfS1_ --------------------------
	.section	.nv.info._Z25voxel_sampling_gpu_kerneliiiiiiiifPKfS0_S0_PiS1_PfS1_,"",@"SHT_CUDA_INFO"
	.sectionflags	@""
	.align	4


	//----- nvinfo : EIATTR_CUDA_API_VERSION
	.align		4
        /*0000*/ 	.byte	0x04, 0x37
        /*0002*/ 	.short	(.L_53 - .L_52)
.L_52:
        /*0004*/ 	.word	0x00000082


	//----- nvinfo : EIATTR_KPARAM_INFO
	.align		4
.L_53:
        /*0008*/ 	.byte	0x04, 0x17
        /*000a*/ 	.short	(.L_55 - .L_54)
.L_54:
        /*000c*/ 	.word	0x00000000
        /*0010*/ 	.short	0x000f
        /*0012*/ 	.short	0x0058
        /*0014*/ 	.byte	0x00, 0xf5, 0x21, 0x00


	//----- nvinfo : EIATTR_KPARAM_INFO
	.align		4
.L_55:
        /*0018*/ 	.byte	0x04, 0x17
        /*001a*/ 	.short	(.L_57 - .L_56)
.L_56:
        /*001c*/ 	.word	0x00000000
        /*0020*/ 	.short	0x000e
        /*0022*/ 	.short	0x0050
        /*0024*/ 	.byte	0x00, 0xf5, 0x21, 0x00


	//----- nvinfo : EIATTR_KPARAM_INFO
	.align		4
.L_57:
        /*0028*/ 	.byte	0x04, 0x17
        /*002a*/ 	.short	(.L_59 - .L_58)
.L_58:
        /*002c*/ 	.word	0x00000000
        /*0030*/ 	.short	0x000d
        /*0032*/ 	.short	0x0048
        /*0034*/ 	.byte	0x00, 0xf5, 0x21, 0x00


	//----- nvinfo : EIATTR_KPARAM_INFO
	.align		4
.L_59:
        /*0038*/ 	.byte	0x04, 0x17
        /*003a*/ 	.short	(.L_61 - .L_60)
.L_60:
        /*003c*/ 	.word	0x00000000
        /*0040*/ 	.short	0x000c
        /*0042*/ 	.short	0x0040
        /*0044*/ 	.byte	0x00, 0xf5, 0x21, 0x00


	//----- nvinfo : EIATTR_KPARAM_INFO
	.align		4
.L_61:
        /*0048*/ 	.byte	0x04, 0x17
        /*004a*/ 	.short	(.L_63 - .L_62)
.L_62:
        /*004c*/ 	.word	0x00000000
        /*0050*/ 	.short	0x000b
        /*0052*/ 	.short	0x0038
        /*0054*/ 	.byte	0x00, 0xf5, 0x21, 0x00


	//----- nvinfo : EIATTR_KPARAM_INFO
	.align		4
.L_63:
        /*0058*/ 	.byte	0x04, 0x17
        /*005a*/ 	.short	(.L_65 - .L_64)
.L_64:
        /*005c*/ 	.word	0x00000000
        /*0060*/ 	.short	0x000a
        /*0062*/ 	.short	0x0030
        /*0064*/ 	.byte	0x00, 0xf5, 0x21, 0x00


	//----- nvinfo : EIATTR_KPARAM_INFO
	.align		4
.L_65:
        /*0068*/ 	.byte	0x04, 0x17
        /*006a*/ 	.short	(.L_67 - .L_66)
.L_66:
        /*006c*/ 	.word	0x00000000
        /*0070*/ 	.short	0x0009
        /*0072*/ 	.short	0x0028
        /*0074*/ 	.byte	0x00, 0xf5, 0x21, 0x00


	//----- nvinfo : EIATTR_KPARAM_INFO
	.align		4
.L_67:
        /*0078*/ 	.byte	0x04, 0x17
        /*007a*/ 	.short	(.L_69 - .L_68)
.L_68:
        /*007c*/ 	.word	0x00000000
        /*0080*/ 	.short	0x0008
        /*0082*/ 	.short	0x0020
        /*0084*/ 	.byte	0x00, 0xf0, 0x11, 0x00


	//----- nvinfo : EIATTR_KPARAM_INFO
	.align		4
.L_69:
        /*0088*/ 	.byte	0x04, 0x17
        /*008a*/ 	.short	(.L_71 - .L_70)
.L_70:
        /*008c*/ 	.word	0x00000000
        /*0090*/ 	.short	0x0007
        /*0092*/ 	.short	0x001c
        /*0094*/ 	.byte	0x00, 0xf0, 0x11, 0x00


	//----- nvinfo : EIATTR_KPARAM_INFO
	.align		4
.L_71:
        /*0098*/ 	.byte	0x04, 0x17
        /*009a*/ 	.short	(.L_73 - .L_72)
.L_72:
        /*009c*/ 	.word	0x00000000
        /*00a0*/ 	.short	0x0006
        /*00a2*/ 	.short	0x0018
        /*00a4*/ 	.byte	0x00, 0xf0, 0x11, 0x00


	//----- nvinfo : EIATTR_KPARAM_INFO
	.align		4
.L_73:
        /*00a8*/ 	.byte	0x04, 0x17
        /*00aa*/ 	.short	(.L_75 - .L_74)
.L_74:
        /*00ac*/ 	.word	0x00000000
        /*00b0*/ 	.short	0x0005
        /*00b2*/ 	.short	0x0014
        /*00b4*/ 	.byte	0x00, 0xf0, 0x11, 0x00


	//----- nvinfo : EIATTR_KPARAM_INFO
	.align		4
.L_75:
        /*00b8*/ 	.byte	0x04, 0x17
        /*00ba*/ 	.short	(.L_77 - .L_76)
.L_76:
        /*00bc*/ 	.word	0x00000000
        /*00c0*/ 	.short	0x0004
        /*00c2*/ 	.short	0x0010
        /*00c4*/ 	.byte	0x00, 0xf0, 0x11, 0x00


	//----- nvinfo : EIATTR_KPARAM_INFO
	.align		4
.L_77:
        /*00c8*/ 	.byte	0x04, 0x17
        /*00ca*/ 	.short	(.L_79 - .L_78)
.L_78:
        /*00cc*/ 	.word	0x00000000
        /*00d0*/ 	.short	0x0003
        /*00d2*/ 	.short	0x000c
        /*00d4*/ 	.byte	0x00, 0xf0, 0x11, 0x00


	//----- nvinfo : EIATTR_KPARAM_INFO
	.align		4
.L_79:
        /*00d8*/ 	.byte	0x04, 0x17
        /*00da*/ 	.short	(.L_81 - .L_80)
.L_80:
        /*00dc*/ 	.word	0x00000000
        /*00e0*/ 	.short	0x0002
        /*00e2*/ 	.short	0x0008
        /*00e4*/ 	.byte	0x00, 0xf0, 0x11, 0x00


	//----- nvinfo : EIATTR_KPARAM_INFO
	.align		4
.L_81:
        /*00e8*/ 	.byte	0x04, 0x17
        /*00ea*/ 	.short	(.L_83 - .L_82)
.L_82:
        /*00ec*/ 	.word	0x00000000
        /*00f0*/ 	.short	0x0001
        /*00f2*/ 	.short	0x0004
        /*00f4*/ 	.byte	0x00, 0xf0, 0x11, 0x00


	//----- nvinfo : EIATTR_KPARAM_INFO
	.align		4
.L_83:
        /*00f8*/ 	.byte	0x04, 0x17
        /*00fa*/ 	.short	(.L_85 - .L_84)
.L_84:
        /*00fc*/ 	.word	0x00000000
        /*0100*/ 	.short	0x0000
        /*0102*/ 	.short	0x0000
        /*0104*/ 	.byte	0x00, 0xf0, 0x11, 0x00


	//----- nvinfo : EIATTR_SPARSE_MMA_MASK
	.align		4
.L_85:
        /*0108*/ 	.byte	0x03, 0x50
        /*010a*/ 	.short	0x0000


	//----- nvinfo : EIATTR_MAXREG_COUNT
	.align		4
        /*010c*/ 	.byte	0x03, 0x1b
        /*010e*/ 	.short	0x00ff


	//----- nvinfo : EIATTR_MERCURY_ISA_VERSION
	.align		4
        /*0110*/ 	.byte	0x03, 0x5f
        /*0112*/ 	.short	0x0101


	//----- nvinfo : EIATTR_VRC_CTA_INIT_COUNT
	.align		4
        /*0114*/ 	.byte	0x02, 0x4a
	.zero		1
	.zero		1


	//----- nvinfo : EIATTR_EXIT_INSTR_OFFSETS
	.align		4
        /*0118*/ 	.byte	0x04, 0x1c
        /*011a*/ 	.short	(.L_87 - .L_86)


	//   ....[0]....
.L_86:
        /*011c*/ 	.word	0x00000070


	//   ....[1]....
        /*0120*/ 	.word	0x00000740


	//   ....[2]....
        /*0124*/ 	.word	0x00001410


	//   ....[3]....
        /*0128*/ 	.word	0x00002830


	//----- nvinfo : EIATTR_CRS_STACK_SIZE
	.align		4
.L_87:
        /*012c*/ 	.byte	0x04, 0x1e
        /*012e*/ 	.short	(.L_89 - .L_88)
.L_88:
        /*0130*/ 	.word	0x00000000


	//----- nvinfo : EIATTR_CBANK_PARAM_SIZE
	.align		4
.L_89:
        /*0134*/ 	.byte	0x03, 0x19
        /*0136*/ 	.short	0x0060


	//----- nvinfo : EIATTR_PARAM_CBANK
	.align		4
        /*0138*/ 	.byte	0x04, 0x0a
        /*013a*/ 	.short	(.L_91 - .L_90)
	.align		4
.L_90:
        /*013c*/ 	.word	index@(.nv.constant0._Z25voxel_sampling_gpu_kerneliiiiiiiifPKfS0_S0_PiS1_PfS1_)
        /*0140*/ 	.short	0x0380
        /*0142*/ 	.short	0x0060


	//----- nvinfo : EIATTR_SW_WAR
	.align		4
.L_91:
        /*0144*/ 	.byte	0x04, 0x36
        /*0146*/ 	.short	(.L_93 - .L_92)
.L_92:
        /*0148*/ 	.word	0x00000008
.L_93:


//--------------------- .nv.info._Z27grid_buffer_init_gpu_kerneliifiiiiPKfPiS1_ --------------------------
	.section	.nv.info._Z27grid_buffer_init_gpu_kerneliifiiiiPKfPiS1_,"",@"SHT_CUDA_INFO"
	.sectionflags	@""
	.align	4


	//----- nvinfo : EIATTR_CUDA_API_VERSION
	.align		4
        /*0000*/ 	.byte	0x04, 0x37
        /*0002*/ 	.short	(.L_95 - .L_94)
.L_94:
        /*0004*/ 	.word	0x00000082


	//----- nvinfo : EIATTR_KPARAM_INFO
	.align		4
.L_95:
        /*0008*/ 	.byte	0x04, 0x17
        /*000a*/ 	.short	(.L_97 - .L_96)
.L_96:
        /*000c*/ 	.word	0x00000000
        /*0010*/ 	.short	0x0009
        /*0012*/ 	.short	0x0030
        /*0014*/ 	.byte	0x00, 0xf5, 0x21, 0x00


	//----- nvinfo : EIATTR_KPARAM_INFO
	.align		4
.L_97:
        /*0018*/ 	.byte	0x04, 0x17
        /*001a*/ 	.short	(.L_99 - .L_98)
.L_98:
        /*001c*/ 	.word	0x00000000
        /*0020*/ 	.short	0x0008
        /*0022*/ 	.short	0x0028
        /*0024*/ 	.byte	0x00, 0xf5, 0x21, 0x00


	//----- nvinfo : EIATTR_KPARAM_INFO
	.align		4
.L_99:
        /*0028*/ 	.byte	0x04, 0x17
        /*002a*/ 	.short	(.L_101 - .L_100)
.L_100:
        /*002c*/ 	.word	0x00000000
        /*0030*/ 	.short	0x0007
        /*0032*/ 	.short	0x0020
        /*0034*/ 	.byte	0x00, 0xf5, 0x21, 0x00


	//----- nvinfo : EIATTR_KPARAM_INFO
	.align		4
.L_101:
        /*0038*/ 	.byte	0x04, 0x17
        /*003a*/ 	.short	(.L_103 - .L_102)
.L_102:
        /*003c*/ 	.word	0x00000000
        /*0040*/ 	.short	0x0006
        /*0042*/ 	.short	0x0018
        /*0044*/ 	.byte	0x00, 0xf0, 0x11, 0x00


	//----- nvinfo : EIATTR_KPARAM_INFO
	.align		4
.L_103:
        /*0048*/ 	.byte	0x04, 0x17
        /*004a*/ 	.short	(.L_105 - .L_104)
.L_104:
        /*004c*/ 	.word	0x00000000
        /*0050*/ 	.short	0x0005
        /*0052*/ 	.short	0x0014
        /*0054*/ 	.byte	0x00, 0xf0, 0x11, 0x00


	//----- nvinfo : EIATTR_KPARAM_INFO
	.align		4
.L_105:
        /*0058*/ 	.byte	0x04, 0x17
        /*005a*/ 	.short	(.L_107 - .L_106)
.L_106:
        /*005c*/ 	.word	0x00000000
        /*0060*/ 	.short	0x0004
        /*0062*/ 	.short	0x0010
        /*0064*/ 	.byte	0x00, 0xf0, 0x11, 0x00


	//----- nvinfo : EIATTR_KPARAM_INFO
	.align		4
.L_107:
        /*0068*/ 	.byte	0x04, 0x17
        /*006a*/ 	.short	(.L_109 - .L_108)
.L_108:
        /*006c*/ 	.word	0x00000000
        /*0070*/ 	.short	0x0003
        /*0072*/ 	.short	0x000c
        /*0074*/ 	.byte	0x00, 0xf0, 0x11, 0x00


	//----- nvinfo : EIATTR_KPARAM_INFO
	.align		4
.L_109:
        /*0078*/ 	.byte	0x04, 0x17
        /*007a*/ 	.short	(.L_111 - .L_110)
.L_110:
        /*007c*/ 	.word	0x00000000
        /*0080*/ 	.short	0x0002
        /*0082*/ 	.short	0x0008
        /*0084*/ 	.byte	0x00, 0xf0, 0x11, 0x00


	//----- nvinfo : EIATTR_KPARAM_INFO
	.align		4
.L_111:
        /*0088*/ 	.byte	0x04, 0x17
        /*008a*/ 	.short	(.L_113 - .L_112)
.L_112:
        /*008c*/ 	.word	0x00000000
        /*0090*/ 	.short	0x0001
        /*0092*/ 	.short	0x0004
        /*0094*/ 	.byte	0x00, 0xf0, 0x11, 0x00


	//----- nvinfo : EIATTR_KPARAM_INFO
	.align		4
.L_113:
        /*0098*/ 	.byte	0x04, 0x17
        /*009a*/ 	.short	(.L_115 - .L_114)
.L_114:
        /*009c*/ 	.word	0x00000000
        /*00a0*/ 	.short	0x0000
        /*00a2*/ 	.short	0x0000
        /*00a4*/ 	.byte	0x00, 0xf0, 0x11, 0x00


	//----- nvinfo : EIATTR_SPARSE_MMA_MASK
	.align		4
.L_115:
        /*00a8*/ 	.byte	0x03, 0x50
        /*00aa*/ 	.short	0x0000


	//----- nvinfo : EIATTR_MAXREG_COUNT
	.align		4
        /*00ac*/ 	.byte	0x03, 0x1b
        /*00ae*/ 	.short	0x00ff


	//----- nvinfo : EIATTR_MERCURY_ISA_VERSION
	.align		4
        /*00b0*/ 	.byte	0x03, 0x5f
        /*00b2*/ 	.short	0x0101


	//----- nvinfo : EIATTR_VRC_CTA_INIT_COUNT
	.align		4
        /*00b4*/ 	.byte	0x02, 0x4a
	.zero		1
	.zero		1


	//----- nvinfo : EIATTR_EXIT_INSTR_OFFSETS
	.align		4
        /*00b8*/ 	.byte	0x04, 0x1c
        /*00ba*/ 	.short	(.L_117 - .L_116)


	//   ....[0]....
.L_116:
        /*00bc*/ 	.word	0x00000070


	//   ....[1]....
        /*00c0*/ 	.word	0x000005d0


	//----- nvinfo : EIATTR_CRS_STACK_SIZE
	.align		4
.L_117:
        /*00c4*/ 	.byte	0x04, 0x1e
        /*00c6*/ 	.short	(.L_119 - .L_118)
.L_118:
        /*00c8*/ 	.word	0x00000000


	//----- nvinfo : EIATTR_CBANK_PARAM_SIZE
	.align		4
.L_119:
        /*00cc*/ 	.byte	0x03, 0x19
        /*00ce*/ 	.short	0x0038


	//----- nvinfo : EIATTR_PARAM_CBANK
	.align		4
        /*00d0*/ 	.byte	0x04, 0x0a
        /*00d2*/ 	.short	(.L_121 - .L_120)
	.align		4
.L_120:
        /*00d4*/ 	.word	index@(.nv.constant0._Z27grid_buffer_init_gpu_kerneliifiiiiPKfPiS1_)
        /*00d8*/ 	.short	0x0380
        /*00da*/ 	.short	0x0038


	//----- nvinfo : EIATTR_SW_WAR
	.align		4
.L_121:
        /*00dc*/ 	.byte	0x04, 0x36
        /*00de*/ 	.short	(.L_123 - .L_122)
.L_122:
        /*00e0*/ 	.word	0x00000008
.L_123:


//--------------------- .nv.info._Z22output_init_gpu_kerneliiifiPKiPiPfS1_ --------------------------
	.section	.nv.info._Z22output_init_gpu_kerneliiifiPKiPiPfS1_,"",@"SHT_CUDA_INFO"
	.sectionflags	@""
	.align	4


	//----- nvinfo : EIATTR_CUDA_API_VERSION
	.align		4
        /*0000*/ 	.byte	0x04, 0x37
        /*0002*/ 	.short	(.L_125 - .L_124)
.L_124:
        /*0004*/ 	.word	0x00000082


	//----- nvinfo : EIATTR_KPARAM_INFO
	.align		4
.L_125:
        /*0008*/ 	.byte	0x04, 0x17
        /*000a*/ 	.short	(.L_127 - .L_126)
.L_126:
        /*000c*/ 	.word	0x00000000
        /*0010*/ 	.short	0x0008
        /*0012*/ 	.short	0x0030
        /*0014*/ 	.byte	0x00, 0xf5, 0x21, 0x00


	//----- nvinfo : EIATTR_KPARAM_INFO
	.align		4
.L_127:
        /*0018*/ 	.byte	0x04, 0x17
        /*001a*/ 	.short	(.L_129 - .L_128)
.L_128:
        /*001c*/ 	.word	0x00000000
        /*0020*/ 	.short	0x0007
        /*0022*/ 	.short	0x0028
        /*0024*/ 	.byte	0x00, 0xf5, 0x21, 0x00


	//----- nvinfo : EIATTR_KPARAM_INFO
	.align		4
.L_129:
        /*0028*/ 	.byte	0x04, 0x17
        /*002a*/ 	.short	(.L_131 - .L_130)
.L_130:
        /*002c*/ 	.word	0x00000000
        /*0030*/ 	.short	0x0006
        /*0032*/ 	.short	0x0020
        /*0034*/ 	.byte	0x00, 0xf5, 0x21, 0x00


	//----- nvinfo : EIATTR_KPARAM_INFO
	.align		4
.L_131:
        /*0038*/ 	.byte	0x04, 0x17
        /*003a*/ 	.short	(.L_133 - .L_132)
.L_132:
        /*003c*/ 	.word	0x00000000
        /*0040*/ 	.short	0x0005
        /*0042*/ 	.short	0x0018
        /*0044*/ 	.byte	0x00, 0xf5, 0x21, 0x00


	//----- nvinfo : EIATTR_KPARAM_INFO
	.align		4
.L_133:
        /*0048*/ 	.byte	0x04, 0x17
        /*004a*/ 	.short	(.L_135 - .L_134)
.L_134:
        /*004c*/ 	.word	0x00000000
        /*0050*/ 	.short	0x0004
        /*0052*/ 	.short	0x0010
        /*0054*/ 	.byte	0x00, 0xf0, 0x11, 0x00


	//----- nvinfo : EIATTR_KPARAM_INFO
	.align		4
.L_135:
        /*0058*/ 	.byte	0x04, 0x17
        /*005a*/ 	.short	(.L_137 - .L_136)
.L_136:
        /*005c*/ 	.word	0x00000000
        /*0060*/ 	.short	0x0003
        /*0062*/ 	.short	0x000c
        /*0064*/ 	.byte	0x00, 0xf0, 0x11, 0x00


	//----- nvinfo : EIATTR_KPARAM_INFO
	.align		4
.L_137:
        /*0068*/ 	.byte	0x04, 0x17
        /*006a*/ 	.short	(.L_139 - .L_138)
.L_138:
        /*006c*/ 	.word	0x00000000
        /*0070*/ 	.short	0x0002
        /*0072*/ 	.short	0x0008
        /*0074*/ 	.byte	0x00, 0xf0, 0x11, 0x00


	//----- nvinfo : EIATTR_KPARAM_INFO
	.align		4
.L_139:
        /*0078*/ 	.byte	0x04, 0x17
        /*007a*/ 	.short	(.L_141 - .L_140)
.L_140:
        /*007c*/ 	.word	0x00000000
        /*0080*/ 	.short	0x0001
        /*0082*/ 	.short	0x0004
        /*0084*/ 	.byte	0x00, 0xf0, 0x11, 0x00


	//----- nvinfo : EIATTR_KPARAM_INFO
	.align		4
.L_141:
        /*0088*/ 	.byte	0x04, 0x17
        /*008a*/ 	.short	(.L_143 - .L_142)
.L_142:
        /*008c*/ 	.word	0x00000000
        /*0090*/ 	.short	0x0000
        /*0092*/ 	.short	0x0000
        /*0094*/ 	.byte	0x00, 0xf0, 0x11, 0x00


	//----- nvinfo : EIATTR_SPARSE_MMA_MASK
	.align		4
.L_143:
        /*0098*/ 	.byte	0x03, 0x50
        /*009a*/ 	.short	0x0000


	//----- nvinfo : EIATTR_MAXREG_COUNT
	.align		4
        /*009c*/ 	.byte	0x03, 0x1b
        /*009e*/ 	.short	0x00ff


	//----- nvinfo : EIATTR_MERCURY_ISA_VERSION
	.align		4
        /*00a0*/ 	.byte	0x03, 0x5f
        /*00a2*/ 	.short	0x0101


	//----- nvinfo : EIATTR_VRC_CTA_INIT_COUNT
	.align		4
        /*00a4*/ 	.byte	0x02, 0x4a
	.zero		1
	.zero		1


	//----- nvinfo : EIATTR_EXIT_INSTR_OFFSETS
	.align		4
        /*00a8*/ 	.byte	0x04, 0x1c
        /*00aa*/ 	.short	(.L_145 - .L_144)


	//   ....[0]....
.L_144:
        /*00ac*/ 	.word	0x00000090


	//   ....[1]....
        /*00b0*/ 	.word	0x00000550


	//   ....[2]....
        /*00b4*/ 	.word	0x000006d0


	//   ....[3]....
        /*00b8*/ 	.word	0x000007b0


	//   ....[4]....
        /*00bc*/ 	.word	0x00000870


	//   ....[5]....
        /*00c0*/ 	.word	0x000008d0


	//----- nvinfo : EIATTR_CBANK_PARAM_SIZE
	.align		4
.L_145:
        /*00c4*/ 	.byte	0x03, 0x19
        /*00c6*/ 	.short	0x0038


	//----- nvinfo : EIATTR_PARAM_CBANK
	.align		4
        /*00c8*/ 	.byte	0x04, 0x0a
        /*00ca*/ 	.short	(.L_147 - .L_146)
	.align		4
.L_146:
        /*00cc*/ 	.word	index@(.nv.constant0._Z22output_init_gpu_kerneliiifiPKiPiPfS1_)
        /*00d0*/ 	.short	0x0380
        /*00d2*/ 	.short	0x0038


	//----- nvinfo : EIATTR_SW_WAR
	.align		4
.L_147:
        /*00d4*/ 	.byte	0x04, 0x36
        /*00d6*/ 	.short	(.L_149 - .L_148)
.L_148:
        /*00d8*/ 	.word	0x00000008
.L_149:


//--------------------- .nv.callgraph             --------------------------
	.section	.nv.callgraph,"",@"SHT_CUDA_CALLGRAPH"
	.align	4
	.sectionentsize	8
	.align		4
        /*0000*/ 	.word	0x00000000
	.align		4
        /*0004*/ 	.word	0xffffffff
	.align		4
        /*0008*/ 	.word	0x00000000
	.align		4
        /*000c*/ 	.word	0xfffffffe
	.align		4
        /*0010*/ 	.word	0x00000000
	.align		4
        /*0014*/ 	.word	0xfffffffd
	.align		4
        /*0018*/ 	.word	0x00000000
	.align		4
        /*001c*/ 	.word	0xfffffffc


//--------------------- .text._Z30voxel_sampling_grad_gpu_kerneliiiPKiPKfPf --------------------------
	.section	.text._Z30voxel_sampling_grad_gpu_kerneliiiPKiPKfPf,"ax",@progbits
	.align	128
        .global         _Z30voxel_sampling_grad_gpu_kerneliiiPKiPKfPf
        .type           _Z30voxel_sampling_grad_gpu_kerneliiiPKiPKfPf,@function
        .size           _Z30voxel_sampling_grad_gpu_kerneliiiPKiPKfPf,(.L_x_121 - _Z30voxel_sampling_grad_gpu_kerneliiiPKiPKfPf)
        .other          _Z30voxel_sampling_grad_gpu_kerneliiiPKiPKfPf,@"STO_CUDA_ENTRY STV_DEFAULT"
_Z30voxel_sampling_grad_gpu_kerneliiiPKiPKfPf:
.text._Z30voxel_sampling_grad_gpu_kerneliiiPKiPKfPf:
[----:B------:R-:W-:Y:S01]  /*0000*/  LDC R1, c[0x0][0x37c] ;  /* 0x0000df00ff017b82 */ /* 0x000fe20000000800 */
[----:B------:R-:W0:Y:S07]  /*0010*/  S2R R3, SR_TID.X ;  /* 0x0000000000037919 */ /* 0x000e2e0000002100 */
[----:B------:R-:W0:Y:S08]  /*0020*/  S2UR UR4, SR_CTAID.X ;  /* 0x00000000000479c3 */ /* 0x000e300000002500 */
[----:B------:R-:W0:Y:S08]  /*0030*/  LDC R0, c[0x0][0x360] ;  /* 0x0000d800ff007b82 */ /* 0x000e300000000800 */
[----:B------:R-:W1:Y:S01]  /*0040*/  LDC.64 R4, c[0x0][0x380] ;  /* 0x0000e000ff047b82 */ /* 0x000e620000000a00 */
[----:B0-----:R-:W-:Y:S01]  /*0050*/  IMAD R3, R0, UR4, R3 ;  /* 0x0000000400037c24 */ /* 0x001fe2000f8e0203 */
[----:B-1----:R-:W-:-:S04]  /*0060*/  ISETP.GE.AND P0, PT, R5, 0x1, PT ;  /* 0x000000010500780c */ /* 0x002fc80003f06270 */
[----:B------:R-:W-:-:S13]  /*0070*/  ISETP.GE.OR P0, PT, R3, R4, !P0 ;  /* 0x000000040300720c */ /* 0x000fda0004706670 */
[----:B------:R-:W-:Y:S05]  /*0080*/  @P0 EXIT ;  /* 0x000000000000094d */ /* 0x000fea0003800000 */
[----:B------:R-:W0:Y:S01]  /*0090*/  LDCU UR7, c[0x0][0x388] ;  /* 0x00007100ff0777ac */ /* 0x000e220008000800 */
[----:B------:R-:W1:Y:S01]  /*00a0*/  LDCU.64 UR12, c[0x0][0x358] ;  /* 0x00006b00ff0c77ac */ /* 0x000e620008000a00 */
[----:B------:R-:W-:Y:S01]  /*00b0*/  UMOV UR4, URZ ;  /* 0x000000ff00047c82 */ /* 0x000fe20008000000 */
[----:B0-----:R-:W-:Y:S02]  /*00c0*/  ULOP3.LUT UR6, UR7, 0x7ffffff0, URZ, 0xc0, !UPT ;  /* 0x7ffffff007067892 */ /* 0x001fe4000f8ec0ff */
[----:B------:R-:W-:Y:S02]  /*00d0*/  ULOP3.LUT UR9, UR7, 0xf, URZ, 0xc0, !UPT ;  /* 0x0000000f07097892 */ /* 0x000fe4000f8ec0ff */
[----:B------:R-:W-:Y:S02]  /*00e0*/  ULOP3.LUT UR10, UR7, 0x7, URZ, 0xc0, !UPT ;  /* 0x00000007070a7892 */ /* 0x000fe4000f8ec0ff */
[----:B------:R-:W-:Y:S02]  /*00f0*/  ULOP3.LUT UR7, UR7, 0x3, URZ, 0xc0, !UPT ;  /* 0x0000000307077892 */ /* 0x000fe4000f8ec0ff */
[----:B-1----:R-:W-:-:S12]  /*0100*/  UIADD3 UR8, UPT, UPT, -UR6, URZ, URZ ;  /* 0x000000ff06087290 */ /* 0x002fd8000fffe1ff */
.L_x_6:
[----:B0-----:R-:W0:Y:S08]  /*0110*/  LDC R0, c[0x0][0x384] ;  /* 0x0000e100ff007b82 */ /* 0x001e300000000800 */
[----:B-1-34-:R-:W1:Y:S08]  /*0120*/  LDC.64 R4, c[0x0][0x390] ;  /* 0x0000e400ff047b82 */ /* 0x01ae700000000a00 */
[----:B--2---:R-:W2:Y:S01]  /*0130*/  LDC R2, c[0x0][0x388] ;  /* 0x0000e200ff027b82 */ /* 0x004ea20000000800 */
[----:B0-----:R-:W-:-:S04]  /*0140*/  IMAD R7, R3, R0, UR4 ;  /* 0x0000000403077e24 */ /* 0x001fc8000f8e0200 */
[----:B-1----:R-:W-:-:S06]  /*0150*/  IMAD.WIDE R4, R7, 0x4, R4 ;  /* 0x0000000407047825 */ /* 0x002fcc00078e0204 */
[----:B------:R-:W3:Y:S01]  /*0160*/  LDG.E R4, desc[UR12][R4.64] ;  /* 0x0000000c04047981 */ /* 0x000ee2000c1e1900 */
[----:B------:R-:W-:Y:S01]  /*0170*/  UIADD3 UR4, UPT, UPT, UR4, 0x1, URZ ;  /* 0x0000000104047890 */ /* 0x000fe2000fffe0ff */
[----:B--2---:R-:W-:Y:S01]  /*0180*/  ISETP.GE.AND P0, PT, R2, 0x1, PT ;  /* 0x000000010200780c */ /* 0x004fe20003f06270 */
[----:B------:R-:W-:Y:S04]  /*0190*/  BSSY.RECONVERGENT B0, `(.L_x_0) ;  /* 0x000008b000007945 */ /* 0x000fe80003800200 */
[----:B------:R-:W-:Y:S02]  /*01a0*/  ISETP.NE.AND P1, PT, R0, UR4, PT ;  /* 0x0000000400007c0c */ /* 0x000fe4000bf25270 */
[----:B---3--:R-:W-:-:S13]  /*01b0*/  ISETP.LT.OR P0, PT, R4, RZ, !P0 ;  /* 0x000000ff0400720c */ /* 0x008fda0004701670 */
[----:B------:R-:W-:Y:S05]  /*01c0*/  @P0 BRA `(.L_x_1) ;  /* 0x00000008001c0947 */ /* 0x000fea0003800000 */
[----:B------:R-:W-:Y:S01]  /*01d0*/  ISETP.GE.U32.AND P0, PT, R2, 0x10, PT ;  /* 0x000000100200780c */ /* 0x000fe20003f06070 */
[----:B------:R-:W-:Y:S01]  /*01e0*/  UMOV UR5, URZ ;  /* 0x000000ff00057c82 */ /* 0x000fe20008000000 */
[-C--:B------:R-:W-:Y:S02]  /*01f0*/  IMAD R0, R4, R2.reuse, RZ ;  /* 0x0000000204007224 */ /* 0x080fe400078e02ff */
[----:B------:R-:W-:-:S09]  /*0200*/  IMAD R2, R7, R2, RZ ;  /* 0x0000000207027224 */ /* 0x000fd200078e02ff */
[----:B------:R-:W-:Y:S05]  /*0210*/  @!P0 BRA `(.L_x_2) ;  /* 0x0000000000c48947 */ /* 0x000fea0003800000 */
[----:B------:R-:W0:Y:S01]  /*0220*/  LDC.64 R4, c[0x0][0x3a0] ;  /* 0x0000e800ff047b82 */ /* 0x000e220000000a00 */
[----:B------:R-:W-:Y:S01]  /*0230*/  IMAD.MOV.U32 R8, RZ, RZ, R2 ;  /* 0x000000ffff087224 */ /* 0x000fe200078e0002 */
[----:B------:R-:W-:Y:S01]  /*0240*/  UMOV UR5, UR8 ;  /* 0x0000000800057c82 */ /* 0x000fe20008000000 */
[----:B0-----:R-:W-:-:S03]  /*0250*/  IMAD.WIDE.U32 R4, R0, 0x4, R4 ;  /* 0x0000000400047825 */ /* 0x001fc600078e0004 */
[----:B------:R-:W-:-:S05]  /*0260*/  IADD3 R10, P0, PT, R4, 0x20, RZ ;  /* 0x00000020040a7810 */ /* 0x000fca0007f1e0ff */
[----:B------:R-:W-:-:S08]  /*0270*/  IMAD.X R17, RZ, RZ, R5, P0 ;  /* 0x000000ffff117224 */ /* 0x000fd000000e0605 */
.L_x_3:
[----:B0-----:R-:W0:Y:S02]  /*0280*/  LDC.64 R6, c[0x0][0x398] ;  /* 0x0000e600ff067b82 */ /* 0x001e240000000a00 */
[----:B0-----:R-:W-:-:S05]  /*0290*/  IMAD.WIDE R6, R8, 0x4, R6 ;  /* 0x0000000408067825 */ /* 0x001fca00078e0206 */
[----:B------:R-:W2:Y:S01]  /*02a0*/  LDG.E R9, desc[UR12][R6.64] ;  /* 0x0000000c06097981 */ /* 0x000ea2000c1e1900 */
[----:B------:R-:W-:Y:S01]  /*02b0*/  MOV R4, R10 ;  /* 0x0000000a00047202 */ /* 0x000fe20000000f00 */
[----:B------:R-:W-:-:S05]  /*02c0*/  IMAD.MOV.U32 R5, RZ, RZ, R17 ;  /* 0x000000ffff057224 */ /* 0x000fca00078e0011 */
[----:B--2---:R0:W-:Y:S04]  /*02d0*/  REDG.E.ADD.F32.FTZ.RN.STRONG.GPU desc[UR12][R4.64+-0x20], R9 ;  /* 0xffffe009040079a6 */ /* 0x0041e8000c12f30c */
[----:B------:R-:W2:Y:S04]  /*02e0*/  LDG.E R11, desc[UR12][R6.64+0x4] ;  /* 0x0000040c060b7981 */ /* 0x000ea8000c1e1900 */
[----:B--2---:R1:W-:Y:S04]  /*02f0*/  REDG.E.ADD.F32.FTZ.RN.STRONG.GPU desc[UR12][R4.64+-0x1c], R11 ;  /* 0xffffe40b040079a6 */ /* 0x0043e8000c12f30c */
[----:B------:R-:W2:Y:S04]  /*0300*/  LDG.E R13, desc[UR12][R6.64+0x8] ;  /* 0x0000080c060d7981 */ /* 0x000ea8000c1e1900 */
[----:B--2---:R2:W-:Y:S04]  /*0310*/  REDG.E.ADD.F32.FTZ.RN.STRONG.GPU desc[UR12][R4.64+-0x18], R13 ;  /* 0xffffe80d040079a6 */ /* 0x0045e8000c12f30c */
[----:B------:R-:W3:Y:S04]  /*0320*/  LDG.E R15, desc[UR12][R6.64+0xc] ;  /* 0x00000c0c060f7981 */ /* 0x000ee8000c1e1900 */
[----:B---3--:R3:W-:Y:S04]  /*0330*/  REDG.E.ADD.F32.FTZ.RN.STRONG.GPU desc[UR12][R4.64+-0x14], R15 ;  /* 0xffffec0f040079a6 */ /* 0x0087e8000c12f30c */
[----:B------:R-:W4:Y:S04]  /*0340*/  LDG.E R17, desc[UR12][R6.64+0x10] ;  /* 0x0000100c06117981 */ /* 0x000f28000c1e1900 */
[----:B----4-:R4:W-:Y:S04]  /*0350*/  REDG.E.ADD.F32.FTZ.RN.STRONG.GPU desc[UR12][R4.64+-0x10], R17 ;  /* 0xfffff011040079a6 */ /* 0x0109e8000c12f30c */
[----:B------:R-:W5:Y:S04]  /*0360*/  LDG.E R19, desc[UR12][R6.64+0x14] ;  /* 0x0000140c06137981 */ /* 0x000f68000c1e1900 */
[----:B-----5:R5:W-:Y:S04]  /*0370*/  REDG.E.ADD.F32.FTZ.RN.STRONG.GPU desc[UR12][R4.64+-0xc], R19 ;  /* 0xfffff413040079a6 */ /* 0x020be8000c12f30c */
[----:B0-----:R-:W2:Y:S04]  /*0380*/  LDG.E R9, desc[UR12][R6.64+0x18] ;  /* 0x0000180c06097981 */ /* 0x001ea8000c1e1900 */
[----:B--2---:R0:W-:Y:S04]  /*0390*/  REDG.E.ADD.F32.FTZ.RN.STRONG.GPU desc[UR12][R4.64+-0x8], R9 ;  /* 0xfffff809040079a6 */ /* 0x0041e8000c12f30c */
[----:B-1----:R-:W2:Y:S04]  /*03a0*/  LDG.E R11, desc[UR12][R6.64+0x1c] ;  /* 0x00001c0c060b7981 */ /* 0x002ea8000c1e1900 */
[----:B--2---:R1:W-:Y:S04]  /*03b0*/  REDG.E.ADD.F32.FTZ.RN.STRONG.GPU desc[UR12][R4.64+-0x4], R11 ;  /* 0xfffffc0b040079a6 */ /* 0x0043e8000c12f30c */
[----:B------:R-:W2:Y:S04]  /*03c0*/  LDG.E R13, desc[UR12][R6.64+0x20] ;  /* 0x0000200c060d7981 */ /* 0x000ea8000c1e1900 */
[----:B--2---:R2:W-:Y:S04]  /*03d0*/  REDG.E.ADD.F32.FTZ.RN.STRONG.GPU desc[UR12][R4.64], R13 ;  /* 0x0000000d040079a6 */ /* 0x0045e8000c12f30c */
[----:B---3--:R-:W3:Y:S04]  /*03e0*/  LDG.E R15, desc[UR12][R6.64+0x24] ;  /* 0x0000240c060f7981 */ /* 0x008ee8000c1e1900 */
[----:B---3--:R3:W-:Y:S04]  /*03f0*/  REDG.E.ADD.F32.FTZ.RN.STRONG.GPU desc[UR12][R4.64+0x4], R15 ;  /* 0x0000040f040079a6 */ /* 0x0087e8000c12f30c */
[----:B----4-:R-:W4:Y:S04]  /*0400*/  LDG.E R17, desc[UR12][R6.64+0x28] ;  /* 0x0000280c06117981 */ /* 0x010f28000c1e1900 */
[----:B----4-:R4:W-:Y:S04]  /*0410*/  REDG.E.ADD.F32.FTZ.RN.STRONG.GPU desc[UR12][R4.64+0x8], R17 ;  /* 0x00000811040079a6 */ /* 0x0109e8000c12f30c */
[----:B-----5:R-:W5:Y:S04]  /*0420*/  LDG.E R19, desc[UR12][R6.64+0x2c] ;  /* 0x00002c0c06137981 */ /* 0x020f68000c1e1900 */
[----:B-----5:R1:W-:Y:S04]  /*0430*/  REDG.E.ADD.F32.FTZ.RN.STRONG.GPU desc[UR12][R4.64+0xc], R19 ;  /* 0x00000c13040079a6 */ /* 0x0203e8000c12f30c */
[----:B0-----:R-:W5:Y:S04]  /*0440*/  LDG.E R9, desc[UR12][R6.64+0x30] ;  /* 0x0000300c06097981 */ /* 0x001f68000c1e1900 */
[----:B-----5:R0:W-:Y:S04]  /*0450*/  REDG.E.ADD.F32.FTZ.RN.STRONG.GPU desc[UR12][R4.64+0x10], R9 ;  /* 0x00001009040079a6 */ /* 0x0201e8000c12f30c */
[----:B-1----:R-:W5:Y:S04]  /*0460*/  LDG.E R11, desc[UR12][R6.64+0x34] ;  /* 0x0000340c060b7981 */ /* 0x002f68000c1e1900 */
[----:B-----5:R0:W-:Y:S04]  /*0470*/  REDG.E.ADD.F32.FTZ.RN.STRONG.GPU desc[UR12][R4.64+0x14], R11 ;  /* 0x0000140b040079a6 */ /* 0x0201e8000c12f30c */
[----:B--2---:R-:W2:Y:S04]  /*0480*/  LDG.E R13, desc[UR12][R6.64+0x38] ;  /* 0x0000380c060d7981 */ /* 0x004ea8000c1e1900 */
[----:B--2---:R0:W-:Y:S04]  /*0490*/  REDG.E.ADD.F32.FTZ.RN.STRONG.GPU desc[UR12][R4.64+0x18], R13 ;  /* 0x0000180d040079a6 */ /* 0x0041e8000c12f30c */
[----:B---3--:R-:W2:Y:S01]  /*04a0*/  LDG.E R15, desc[UR12][R6.64+0x3c] ;  /* 0x00003c0c060f7981 */ /* 0x008ea2000c1e1900 */
[----:B------:R-:W-:-:S04]  /*04b0*/  UIADD3 UR5, UPT, UPT, UR5, 0x10, URZ ;  /* 0x0000001005057890 */ /* 0x000fc8000fffe0ff */
[----:B------:R-:W-:Y:S01]  /*04c0*/  UISETP.NE.AND UP0, UPT, UR5, URZ, UPT ;  /* 0x000000ff0500728c */ /* 0x000fe2000bf05270 */
[----:B------:R-:W-:Y:S01]  /*04d0*/  IADD3 R10, P0, PT, R4, 0x40, RZ ;  /* 0x00000040040a7810 */ /* 0x000fe20007f1e0ff */
[----:B--2---:R0:W-:Y:S03]  /*04e0*/  REDG.E.ADD.F32.FTZ.RN.STRONG.GPU desc[UR12][R4.64+0x1c], R15 ;  /* 0x00001c0f040079a6 */ /* 0x0041e6000c12f30c */
[----:B----4-:R-:W-:Y:S01]  /*04f0*/  IADD3.X R17, PT, PT, RZ, R5, RZ, P0, !PT ;  /* 0x00000005ff117210 */ /* 0x010fe200007fe4ff */
[----:B------:R-:W-:-:S03]  /*0500*/  VIADD R8, R8, 0x10 ;  /* 0x0000001008087836 */ /* 0x000fc60000000000 */
[----:B------:R-:W-:Y:S05]  /*0510*/  BRA.U UP0, `(.L_x_3) ;  /* 0xfffffffd00587547 */ /* 0x000fea000b83ffff */
[----:B------:R-:W-:-:S05]  /*0520*/  UMOV UR5, UR6 ;  /* 0x0000000600057c82 */ /* 0x000fca0008000000 */
.L_x_2:
[----:B------:R-:W-:-:S09]  /*0530*/  UISETP.NE.AND UP0, UPT, UR9, URZ, UPT ;  /* 0x000000ff0900728c */ /* 0x000fd2000bf05270 */
[----:B------:R-:W-:Y:S05]  /*0540*/  BRA.U !UP0, `(.L_x_1) ;  /* 0x00000005083c7547 */ /* 0x000fea000b800000 */
[----:B------:R-:W-:Y:S02]  /*0550*/  UIADD3 UR11, UPT, UPT, UR9, -0x1, URZ ;  /* 0xffffffff090b7890 */ /* 0x000fe4000fffe0ff */
[----:B------:R-:W-:Y:S02]  /*0560*/  UISETP.NE.AND UP1, UPT, UR10, URZ, UPT ;  /* 0x000000ff0a00728c */ /* 0x000fe4000bf25270 */
[----:B------:R-:W-:-:S09]  /*0570*/  UISETP.GE.U32.AND UP0, UPT, UR11, 0x7, UPT ;  /* 0x000000070b00788c */ /* 0x000fd2000bf06070 */
[----:B------:R-:W-:Y:S05]  /*0580*/  BRA.U !UP0, `(.L_x_4) ;  /* 0x0000000108707547 */ /* 0x000fea000b800000 */
[----:B0-----:R-:W0:Y:S01]  /*0590*/  LDC.64 R4, c[0x0][0x398] ;  /* 0x0000e600ff047b82 */ /* 0x001e220000000a00 */
[----:B------:R-:W-:Y:S01]  /*05a0*/  IADD3 R7, PT, PT, R2, UR5, RZ ;  /* 0x0000000502077c10 */ /* 0x000fe2000fffe0ff */
[----:B------:R-:W-:Y:S01]  /*05b0*/  VIADD R9, R0, UR5 ;  /* 0x0000000500097c36 */ /* 0x000fe20008000000 */
[----:B------:R-:W1:Y:S03]  /*05c0*/  LDCU.64 UR14, c[0x0][0x3a0] ;  /* 0x00007400ff0e77ac */ /* 0x000e660008000a00 */
[----:B0-----:R-:W-:Y:S02]  /*05d0*/  IMAD.WIDE R4, R7, 0x4, R4 ;  /* 0x0000000407047825 */ /* 0x001fe400078e0204 */
[----:B------:R-:W0:Y:S03]  /*05e0*/  LDC.64 R6, c[0x0][0x3a0] ;  /* 0x0000e800ff067b82 */ /* 0x000e260000000a00 */
[----:B------:R-:W2:Y:S01]  /*05f0*/  LDG.E R11, desc[UR12][R4.64] ;  /* 0x0000000c040b7981 */ /* 0x000ea2000c1e1900 */
[----:B0-----:R-:W-:-:S05]  /*0600*/  IMAD.WIDE.U32 R6, R9, 0x4, R6 ;  /* 0x0000000409067825 */ /* 0x001fca00078e0006 */
[----:B--2---:R0:W-:Y:S04]  /*0610*/  REDG.E.ADD.F32.FTZ.RN.STRONG.GPU desc[UR12][R6.64], R11 ;  /* 0x0000000b060079a6 */ /* 0x0041e8000c12f30c */
[----:B------:R-:W2:Y:S01]  /*0620*/  LDG.E R13, desc[UR12][R4.64+0x4] ;  /* 0x0000040c040d7981 */ /* 0x000ea2000c1e1900 */
[----:B------:R-:W-:-:S04]  /*0630*/  IADD3 R9, P0, PT, R0, UR5, RZ ;  /* 0x0000000500097c10 */ /* 0x000fc8000ff1e0ff */
[----:B------:R-:W-:Y:S02]  /*0640*/  IADD3.X R10, PT, PT, RZ, RZ, RZ, P0, !PT ;  /* 0x000000ffff0a7210 */ /* 0x000fe400007fe4ff */
[----:B-1----:R-:W-:-:S04]  /*0650*/  LEA R8, P0, R9, UR14, 0x2 ;  /* 0x0000000e09087c11 */ /* 0x002fc8000f8010ff */
[----:B------:R-:W-:-:S05]  /*0660*/  LEA.HI.X R9, R9, UR15, R10, 0x2, P0 ;  /* 0x0000000f09097c11 */ /* 0x000fca00080f140a */
[----:B--2---:R1:W-:Y:S04]  /*0670*/  REDG.E.ADD.F32.FTZ.RN.STRONG.GPU desc[UR12][R8.64+0x4], R13 ;  /* 0x0000040d080079a6 */ /* 0x0043e8000c12f30c */
[----:B------:R-:W2:Y:S04]  /*0680*/  LDG.E R15, desc[UR12][R4.64+0x8] ;  /* 0x0000080c040f7981 */ /* 0x000ea8000c1e1900 */
[----:B--2---:R2:W-:Y:S04]  /*0690*/  REDG.E.ADD.F32.FTZ.RN.STRONG.GPU desc[UR12][R8.64+0x8], R15 ;  /* 0x0000080f080079a6 */ /* 0x0045e8000c12f30c */
[----:B------:R-:W3:Y:S04]  /*06a0*/  LDG.E R17, desc[UR12][R4.64+0xc] ;  /* 0x00000c0c04117981 */ /* 0x000ee8000c1e1900 */
[----:B---3--:R2:W-:Y:S04]  /*06b0*/  REDG.E.ADD.F32.FTZ.RN.STRONG.GPU desc[UR12][R8.64+0xc], R17 ;  /* 0x00000c11080079a6 */ /* 0x0085e8000c12f30c */
[----:B0-----:R-:W3:Y:S04]  /*06c0*/  LDG.E R7, desc[UR12][R4.64+0x10] ;  /* 0x0000100c04077981 */ /* 0x001ee8000c1e1900 */
[----:B---3--:R2:W-:Y:S04]  /*06d0*/  REDG.E.ADD.F32.FTZ.RN.STRONG.GPU desc[UR12][R8.64+0x10], R7 ;  /* 0x00001007080079a6 */ /* 0x0085e8000c12f30c */
[----:B------:R-:W3:Y:S04]  /*06e0*/  LDG.E R11, desc[UR12][R4.64+0x14] ;  /* 0x0000140c040b7981 */ /* 0x000ee8000c1e1900 */
[----:B---3--:R2:W-:Y:S04]  /*06f0*/  REDG.E.ADD.F32.FTZ.RN.STRONG.GPU desc[UR12][R8.64+0x14], R11 ;  /* 0x0000140b080079a6 */ /* 0x0085e8000c12f30c */
[----:B------:R-:W3:Y:S04]  /*0700*/  LDG.E R19, desc[UR12][R4.64+0x18] ;  /* 0x0000180c04137981 */ /* 0x000ee8000c1e1900 */
[----:B---3--:R2:W-:Y:S04]  /*0710*/  REDG.E.ADD.F32.FTZ.RN.STRONG.GPU desc[UR12][R8.64+0x18], R19 ;  /* 0x00001813080079a6 */ /* 0x0085e8000c12f30c */
[----:B-1----:R-:W3:Y:S01]  /*0720*/  LDG.E R13, desc[UR12][R4.64+0x1c] ;  /* 0x00001c0c040d7981 */ /* 0x002ee2000c1e1900 */
[----:B------:R-:W-:-:S03]  /*0730*/  UIADD3 UR5, UPT, UPT, UR5, 0x8, URZ ;  /* 0x0000000805057890 */ /* 0x000fc6000fffe0ff */
[----:B---3--:R2:W-:Y:S09]  /*0740*/  REDG.E.ADD.F32.FTZ.RN.STRONG.GPU desc[UR12][R8.64+0x1c], R13 ;  /* 0x00001c0d080079a6 */ /* 0x0085f2000c12f30c */
.L_x_4:
[----:B------:R-:W-:Y:S05]  /*0750*/  BRA.U !UP1, `(.L_x_1) ;  /* 0x0000000109b87547 */ /* 0x000fea000b800000 */
[----:B------:R-:W-:Y:S02]  /*0760*/  UIADD3 UR11, UPT, UPT, UR10, -0x1, URZ ;  /* 0xffffffff0a0b7890 */ /* 0x000fe4000fffe0ff */
[----:B------:R-:W-:Y:S02]  /*0770*/  UISETP.NE.AND UP1, UPT, UR7, URZ, UPT ;  /* 0x000000ff0700728c */ /* 0x000fe4000bf25270 */
[----:B------:R-:W-:-:S09]  /*0780*/  UISETP.GE.U32.AND UP0, UPT, UR11, 0x3, UPT ;  /* 0x000000030b00788c */ /* 0x000fd2000bf06070 */
[----:B------:R-:W-:Y:S05]  /*0790*/  BRA.U !UP0, `(.L_x_5) ;  /* 0x0000000108507547 */ /* 0x000fea000b800000 */
[----:B0-----:R-:W0:Y:S01]  /*07a0*/  LDC.64 R4, c[0x0][0x398] ;  /* 0x0000e600ff047b82 */ /* 0x001e220000000a00 */
[----:B--2---:R-:W-:Y:S01]  /*07b0*/  VIADD R7, R2, UR5 ;  /* 0x0000000502077c36 */ /* 0x004fe20008000000 */
[----:B------:R-:W-:Y:S01]  /*07c0*/  IADD3 R9, PT, PT, R0, UR5, RZ ;  /* 0x0000000500097c10 */ /* 0x000fe2000fffe0ff */
[----:B------:R-:W1:Y:S02]  /*07d0*/  LDCU.64 UR14, c[0x0][0x3a0] ;  /* 0x00007400ff0e77ac */ /* 0x000e640008000a00 */
[----:B0-----:R-:W-:-:S03]  /*07e0*/  IMAD.WIDE R6, R7, 0x4, R4 ;  /* 0x0000000407067825 */ /* 0x001fc600078e0204 */
[----:B------:R-:W0:Y:S02]  /*07f0*/  LDC.64 R4, c[0x0][0x3a0] ;  /* 0x0000e800ff047b82 */ /* 0x000e240000000a00 */
[----:B------:R-:W2:Y:S01]  /*0800*/  LDG.E R11, desc[UR12][R6.64] ;  /* 0x0000000c060b7981 */ /* 0x000ea2000c1e1900 */
[----:B0-----:R-:W-:-:S05]  /*0810*/  IMAD.WIDE.U32 R4, R9, 0x4, R4 ;  /* 0x0000000409047825 */ /* 0x001fca00078e0004 */
[----:B--2---:R3:W-:Y:S04]  /*0820*/  REDG.E.ADD.F32.FTZ.RN.STRONG.GPU desc[UR12][R4.64], R11 ;  /* 0x0000000b040079a6 */ /* 0x0047e8000c12f30c */
[----:B------:R-:W2:Y:S01]  /*0830*/  LDG.E R13, desc[UR12][R6.64+0x4] ;  /* 0x0000040c060d7981 */ /* 0x000ea2000c1e1900 */
[----:B------:R-:W-:-:S05]  /*0840*/  IADD3 R9, P0, PT, R0, UR5, RZ ;  /* 0x0000000500097c10 */ /* 0x000fca000ff1e0ff */
[----:B------:R-:W-:Y:S01]  /*0850*/  IMAD.X R10, RZ, RZ, RZ, P0 ;  /* 0x000000ffff0a7224 */ /* 0x000fe200000e06ff */
[----:B-1----:R-:W-:-:S04]  /*0860*/  LEA R8, P0, R9, UR14, 0x2 ;  /* 0x0000000e09087c11 */ /* 0x002fc8000f8010ff */
[----:B------:R-:W-:-:S05]  /*0870*/  LEA.HI.X R9, R9, UR15, R10, 0x2, P0 ;  /* 0x0000000f09097c11 */ /* 0x000fca00080f140a */
[----:B--2---:R3:W-:Y:S04]  /*0880*/  REDG.E.ADD.F32.FTZ.RN.STRONG.GPU desc[UR12][R8.64+0x4], R13 ;  /* 0x0000040d080079a6 */ /* 0x0047e8000c12f30c */
[----:B------:R-:W2:Y:S04]  /*0890*/  LDG.E R15, desc[UR12][R6.64+0x8] ;  /* 0x0000080c060f7981 */ /* 0x000ea8000c1e1900 */
[----:B--2---:R3:W-:Y:S04]  /*08a0*/  REDG.E.ADD.F32.FTZ.RN.STRONG.GPU desc[UR12][R8.64+0x8], R15 ;  /* 0x0000080f080079a6 */ /* 0x0047e8000c12f30c */
[----:B------:R-:W2:Y:S01]  /*08b0*/  LDG.E R17, desc[UR12][R6.64+0xc] ;  /* 0x00000c0c06117981 */ /* 0x000ea2000c1e1900 */
[----:B------:R-:W-:-:S03]  /*08c0*/  UIADD3 UR5, UPT, UPT, UR5, 0x4, URZ ;  /* 0x0000000405057890 */ /* 0x000fc6000fffe0ff */
[----:B--2---:R3:W-:Y:S09]  /*08d0*/  REDG.E.ADD.F32.FTZ.RN.STRONG.GPU desc[UR12][R8.64+0xc], R17 ;  /* 0x00000c11080079a6 */ /* 0x0047f2000c12f30c */
.L_x_5:
[----:B------:R-:W-:Y:S05]  /*08e0*/  BRA.U !UP1, `(.L_x_1) ;  /* 0x0000000109547547 */ /* 0x000fea000b800000 */
[----:B--2---:R-:W1:Y:S01]  /*08f0*/  LDC.64 R6, c[0x0][0x398] ;  /* 0x0000e600ff067b82 */ /* 0x004e620000000a00 */
[----:B0--3--:R-:W-:-:S05]  /*0900*/  IADD3 R5, PT, PT, R2, UR5, RZ ;  /* 0x0000000502057c10 */ /* 0x009fca000fffe0ff */
[----:B-1----:R-:W-:Y:S02]  /*0910*/  IMAD.WIDE R6, R5, 0x4, R6 ;  /* 0x0000000405067825 */ /* 0x002fe400078e0206 */
[----:B------:R-:W0:Y:S03]  /*0920*/  LDC.64 R4, c[0x0][0x3a0] ;  /* 0x0000e800ff047b82 */ /* 0x000e260000000a00 */
[----:B------:R-:W2:Y:S01]  /*0930*/  LDG.E R11, desc[UR12][R6.64] ;  /* 0x0000000c060b7981 */ /* 0x000ea2000c1e1900 */
[----:B------:R-:W-:-:S04]  /*0940*/  VIADD R9, R0, UR5 ;  /* 0x0000000500097c36 */ /* 0x000fc80008000000 */
[----:B0-----:R-:W-:-:S05]  /*0950*/  IMAD.WIDE.U32 R4, R9, 0x4, R4 ;  /* 0x0000000409047825 */ /* 0x001fca00078e0004 */
[----:B--2---:R1:W-:Y:S01]  /*0960*/  REDG.E.ADD.F32.FTZ.RN.STRONG.GPU desc[UR12][R4.64], R11 ;  /* 0x0000000b040079a6 */ /* 0x0043e2000c12f30c */
[----:B------:R-:W-:-:S09]  /*0970*/  UISETP.NE.AND UP0, UPT, UR7, 0x1, UPT ;  /* 0x000000010700788c */ /* 0x000fd2000bf05270 */
[----:B------:R-:W-:Y:S05]  /*0980*/  BRA.U !UP0, `(.L_x_1) ;  /* 0x00000001082c7547 */ /* 0x000fea000b800000 */
[----:B------:R-:W2:Y:S01]  /*0990*/  LDG.E R9, desc[UR12][R6.64+0x4] ;  /* 0x0000040c06097981 */ /* 0x000ea2000c1e1900 */
[----:B------:R-:W0:Y:S01]  /*09a0*/  LDCU.64 UR14, c[0x0][0x3a0] ;  /* 0x00007400ff0e77ac */ /* 0x000e220008000a00 */
[----:B------:R-:W-:-:S04]  /*09b0*/  IADD3 R0, P0, PT, R0, UR5, RZ ;  /* 0x0000000500007c10 */ /* 0x000fc8000ff1e0ff */
[----:B-1----:R-:W-:Y:S02]  /*09c0*/  IADD3.X R5, PT, PT, RZ, RZ, RZ, P0, !PT ;  /* 0x000000ffff057210 */ /* 0x002fe400007fe4ff */
[----:B0-----:R-:W-:-:S04]  /*09d0*/  LEA R4, P0, R0, UR14, 0x2 ;  /* 0x0000000e00047c11 */ /* 0x001fc8000f8010ff */
[----:B------:R-:W-:-:S05]  /*09e0*/  LEA.HI.X R5, R0, UR15, R5, 0x2, P0 ;  /* 0x0000000f00057c11 */ /* 0x000fca00080f1405 */
[----:B--2---:R4:W-:Y:S01]  /*09f0*/  REDG.E.ADD.F32.FTZ.RN.STRONG.GPU desc[UR12][R4.64+0x4], R9 ;  /* 0x00000409040079a6 */ /* 0x0049e2000c12f30c */
[----:B------:R-:W-:-:S09]  /*0a00*/  UISETP.NE.AND UP0, UPT, UR7, 0x2, UPT ;  /* 0x000000020700788c */ /* 0x000fd2000bf05270 */
[----:B------:R-:W-:Y:S05]  /*0a10*/  BRA.U !UP0, `(.L_x_1) ;  /* 0x0000000108087547 */ /* 0x000fea000b800000 */
[----:B------:R-:W2:Y:S04]  /*0a20*/  LDG.E R7, desc[UR12][R6.64+0x8] ;  /* 0x0000080c06077981 */ /* 0x000ea8000c1e1900 */
[----:B--2---:R0:W-:Y:S02]  /*0a30*/  REDG.E.ADD.F32.FTZ.RN.STRONG.GPU desc[UR12][R4.64+0x8], R7 ;  /* 0x00000807040079a6 */ /* 0x0041e4000c12f30c */
.L_x_1:
[----:B------:R-:W-:Y:S05]  /*0a40*/  BSYNC.RECONVERGENT B0 ;  /* 0x0000000000007941 */ /* 0x000fea0003800200 */
.L_x_0:
[----:B------:R-:W-:Y:S05]  /*0a50*/  @P1 BRA `(.L_x_6) ;  /* 0xfffffff400ac1947 */ /* 0x000fea000383ffff */
[----:B------:R-:W-:Y:S05]  /*0a60*/  EXIT ;  /* 0x000000000000794d */ /* 0x000fea0003800000 */
.L_x_7:
[----:B------:R-:W-:-:S00]  /*0a70*/  BRA `(.L_x_7) ;  /* 0xfffffffc00fc7947 */ /* 0x000fc0000383ffff */
[----:B------:R-:W-:-:S00]  /*0a80*/  NOP ;  /* 0x0000000000007918 */ /* 0x000fc00000000000 */
[----:B------:R-:W-:-:S00]  /*0a90*/  NOP ;  /* 0x0000000000007918 */ /* 0x000fc00000000000 */
[----:B------:R-:W-:-:S00]  /*0aa0*/  NOP ;  /* 0x0000000000007918 */ /* 0x000fc00000000000 */
[----:B------:R-:W-:-:S00]  /*0ab0*/  NOP ;  /* 0x0000000000007918 */ /* 0x000fc00000000000 */
[----:B------:R-:W-:-:S00]  /*0ac0*/  NOP ;  /* 0x0000000000007918 */ /* 0x000fc00000000000 */
[----:B------:R-:W-:-:S00]  /*0ad0*/  NOP ;  /* 0x0000000000007918 */ /* 0x000fc00000000000 */
[----:B------:R-:W-:-:S00]  /*0ae0*/  NOP ;  /* 0x0000000000007918 */ /* 0x000fc00000000000 */
[----:B------:R-:W-:-:S00]  /*0af0*/  NOP ;  /* 0x0000000000007918 */ /* 0x000fc00000000000 */
.L_x_121:


//--------------------- .text._Z25voxel_sampling_gpu_kerneliiiiiiiifPKfS0_S0_PiS1_PfS1_ --------------------------
	.section	.text._Z25voxel_sampling_gpu_kerneliiiiiiiifPKfS0_S0_PiS1_PfS1_,"ax",@progbits
	.align	128
        .global         _Z25voxel_sampling_gpu_kerneliiiiiiiifPKfS0_S0_PiS1_PfS1_
        .type           _Z25voxel_sampling_gpu_kerneliiiiiiiifPKfS0_S0_PiS1_PfS1_,@function
        .size           _Z25voxel_sampling_gpu_kerneliiiiiiiifPKfS0_S0_PiS1_PfS1_,(.L_x_119 - _Z25voxel_sampling_gpu_kerneliiiiiiiifPKfS0_S0_PiS1_PfS1_)
        .other          _Z25voxel_sampling_gpu_kerneliiiiiiiifPKfS0_S0_PiS1_PfS1_,@"STO_CUDA_ENTRY STV_DEFAULT"
_Z25voxel_sampling_gpu_kerneliiiiiiiifPKfS0_S0_PiS1_PfS1_:
.text._Z25voxel_sampling_gpu_kerneliiiiiiiifPKfS0_S0_PiS1_PfS1_:
[----:B------:R-:W-:Y:S01]  /*0000*/  LDC R1, c[0x0][0x37c] ;  /* 0x0000df00ff017b82 */ /* 0x000fe20000000800 */
[----:B------:R-:W0:Y:S07]  /*0010*/  S2R R12, SR_TID.X ;  /* 0x00000000000c7919 */ /* 0x000e2e0000002100 */
[----:B------:R-:W0:Y:S01]  /*0020*/  S2UR UR4, SR_CTAID.X ;  /* 0x00000000000479c3 */ /* 0x000e220000002500 */
[----:B------:R-:W1:Y:S07]  /*0030*/  LDCU UR5, c[0x0][0x388] ;  /* 0x00007100ff0577ac */ /* 0x000e6e0008000800 */
[----:B------:R-:W0:Y:S02]  /*0040*/  LDC R3, c[0x0][0x360] ;  /* 0x0000d800ff037b82 */ /* 0x000e240000000800 */
[----:B0-----:R-:W-:-:S05]  /*0050*/  IMAD R12, R3, UR4, R12 ;  /* 0x00000004030c7c24 */ /* 0x001fca000f8e020c */
[----:B-1----:R-:W-:-:S13]  /*0060*/  ISETP.GE.AND P0, PT, R12, UR5, PT ;  /* 0x000000050c007c0c */ /* 0x002fda000bf06270 */
[----:B------:R-:W-:Y:S05]  /*0070*/  @P0 EXIT ;  /* 0x000000000000094d */ /* 0x000fea0003800000 */
[----:B------:R-:W0:Y:S01]  /*0080*/  LDCU UR5, c[0x0][0x380] ;  /* 0x00007000ff0577ac */ /* 0x000e220008000800 */
[----:B------:R-:W1:Y:S01]  /*0090*/  LDCU.64 UR12, c[0x0][0x358] ;  /* 0x00006b00ff0c77ac */ /* 0x000e620008000a00 */
[----:B0-----:R-:W-:Y:S02]  /*00a0*/  UISETP.GE.AND UP0, UPT, UR5, 0x2, UPT ;  /* 0x000000020500788c */ /* 0x001fe4000bf06270 */
[----:B------:R-:W-:-:S06]  /*00b0*/  UIADD3 UR4, UPT, UPT, UR5, -0x1, URZ ;  /* 0xffffffff05047890 */ /* 0x000fcc000fffe0ff */
[----:B------:R-:W-:Y:S01]  /*00c0*/  IMAD.U32 R7, RZ, RZ, UR4 ;  /* 0x00000004ff077e24 */ /* 0x000fe2000f8e00ff */
[----:B-1----:R-:W-:Y:S06]  /*00d0*/  BRA.U !UP0, `(.L_x_8) ;  /* 0x0000000108487547 */ /* 0x002fec000b800000 */
[----:B------:R-:W0:Y:S01]  /*00e0*/  LDC.64 R2, c[0x0][0x3c0] ;  /* 0x0000f000ff027b82 */ /* 0x000e220000000a00 */
[----:B------:R-:W-:Y:S01]  /*00f0*/  BSSY.RECONVERGENT B0, `(.L_x_8) ;  /* 0x0000010000007945 */ /* 0x000fe20003800200 */
[----:B------:R-:W-:-:S07]  /*0100*/  IMAD.MOV.U32 R7, RZ, RZ, RZ ;  /* 0x000000ffff077224 */ /* 0x000fce00078e00ff */
.L_x_12:
[----:B0-----:R-:W-:-:S05]  /*0110*/  IMAD.WIDE.U32 R4, R7, 0x4, R2 ;  /* 0x0000000407047825 */ /* 0x001fca00078e0002 */
[----:B------:R-:W2:Y:S01]  /*0120*/  LDG.E R9, desc[UR12][R4.64] ;  /* 0x0000000c04097981 */ /* 0x000ea2000c1e1900 */
[----:B------:R-:W-:Y:S01]  /*0130*/  BSSY.RELIABLE B1, `(.L_x_9) ;  /* 0x0000007000017945 */ /* 0x000fe20003800100 */
[----:B--2---:R-:W-:-:S13]  /*0140*/  ISETP.GE.AND P0, PT, R12, R9, PT ;  /* 0x000000090c00720c */ /* 0x004fda0003f06270 */
[----:B------:R-:W-:Y:S05]  /*0150*/  @!P0 BRA `(.L_x_10) ;  /* 0x0000000000108947 */ /* 0x000fea0003800000 */
[----:B------:R-:W2:Y:S02]  /*0160*/  LDG.E R5, desc[UR12][R4.64+0x4] ;  /* 0x0000040c04057981 */ /* 0x000ea4000c1e1900 */
[----:B--2---:R-:W-:-:S13]  /*0170*/  ISETP.GE.AND P0, PT, R12, R5, PT ;  /* 0x000000050c00720c */ /* 0x004fda0003f06270 */
[----:B------:R-:W-:Y:S05]  /*0180*/  @!P0 BREAK.RELIABLE B1 ;  /* 0x0000000000018942 */ /* 0x000fea0003800100 */
[----:B------:R-:W-:Y:S05]  /*0190*/  @!P0 BRA `(.L_x_11) ;  /* 0x0000000000148947 */ /* 0x000fea0003800000 */
.L_x_10:
[----:B------:R-:W-:Y:S05]  /*01a0*/  BSYNC.RELIABLE B1 ;  /* 0x0000000000017941 */ /* 0x000fea0003800100 */
.L_x_9:
[----:B------:R-:W-:-:S04]  /*01b0*/  IADD3 R7, PT, PT, R7, 0x1, RZ ;  /* 0x0000000107077810 */ /* 0x000fc80007ffe0ff */
[----:B------:R-:W-:-:S13]  /*01c0*/  ISETP.NE.AND P0, PT, R7, UR4, PT ;  /* 0x0000000407007c0c */ /* 0x000fda000bf05270 */
[----:B------:R-:W-:Y:S05]  /*01d0*/  @P0 BRA `(.L_x_12) ;  /* 0xfffffffc00cc0947 */ /* 0x000fea000383ffff */
[----:B------:R-:W-:-:S07]  /*01e0*/  IMAD.U32 R7, RZ, RZ, UR4 ;  /* 0x00000004ff077e24 */ /* 0x000fce000f8e00ff */
.L_x_11:
[----:B------:R-:W-:Y:S05]  /*01f0*/  BSYNC.RECONVERGENT B0 ;  /* 0x0000000000007941 */ /* 0x000fea0003800200 */
.L_x_8:
[----:B------:R-:W0:Y:S01]  /*0200*/  LDC.64 R8, c[0x0][0x3b8] ;  /* 0x0000ee00ff087b82 */ /* 0x000e220000000a00 */
[----:B------:R-:W-:-:S07]  /*0210*/  IMAD R3, R12, 0x3, RZ ;  /* 0x000000030c037824 */ /* 0x000fce00078e02ff */
[----:B------:R-:W1:Y:S01]  /*0220*/  LDC R11, c[0x0][0x3a0] ;  /* 0x0000e800ff0b7b82 */ /* 0x000e620000000800 */
[----:B0-----:R-:W-:-:S05]  /*0230*/  IMAD.WIDE R8, R3, 0x4, R8 ;  /* 0x0000000403087825 */ /* 0x001fca00078e0208 */
[----:B------:R-:W2:Y:S04]  /*0240*/  LDG.E R0, desc[UR12][R8.64] ;  /* 0x0000000c08007981 */ /* 0x000ea8000c1e1900 */
[----:B------:R0:W5:Y:S04]  /*0250*/  LDG.E R2, desc[UR12][R8.64+0x4] ;  /* 0x0000040c08027981 */ /* 0x000168000c1e1900 */
[----:B------:R0:W5:Y:S01]  /*0260*/  LDG.E R3, desc[UR12][R8.64+0x8] ;  /* 0x0000080c08037981 */ /* 0x000162000c1e1900 */
[----:B-1----:R-:W1:Y:S01]  /*0270*/  MUFU.RCP R5, R11 ;  /* 0x0000000b00057308 */ /* 0x002e620000001000 */
[----:B------:R-:W3:Y:S01]  /*0280*/  LDC R4, c[0x0][0x3a0] ;  /* 0x0000e800ff047b82 */ /* 0x000ee20000000800 */
[----:B------:R-:W-:Y:S01]  /*0290*/  BSSY.RECONVERGENT B2, `(.L_x_13) ;  /* 0x000000c000027945 */ /* 0x000fe20003800200 */
[----:B-1----:R-:W-:-:S04]  /*02a0*/  FFMA R6, R5, -R11, 1 ;  /* 0x3f80000005067423 */ /* 0x002fc8000000080b */
[----:B------:R-:W-:Y:S01]  /*02b0*/  FFMA R5, R5, R6, R5 ;  /* 0x0000000605057223 */ /* 0x000fe20000000005 */
[----:B--2---:R-:W1:Y:S03]  /*02c0*/  FCHK P0, R0, R11 ;  /* 0x0000000b00007302 */ /* 0x004e660000000000 */
[----:B------:R-:W-:-:S04]  /*02d0*/  FFMA R6, R0, R5, RZ ;  /* 0x0000000500067223 */ /* 0x000fc800000000ff */
[----:B------:R-:W-:-:S04]  /*02e0*/  FFMA R10, R6, -R11, R0 ;  /* 0x8000000b060a7223 */ /* 0x000fc80000000000 */
[----:B------:R-:W-:Y:S01]  /*02f0*/  FFMA R5, R5, R10, R6 ;  /* 0x0000000a05057223 */ /* 0x000fe20000000006 */
[----:B01-3--:R-:W-:Y:S06]  /*0300*/  @!P0 BRA `(.L_x_14) ;  /* 0x0000000000108947 */ /* 0x00bfec0003800000 */
[----:B------:R-:W-:Y:S01]  /*0310*/  IMAD.MOV.U32 R5, RZ, RZ, R0 ;  /* 0x000000ffff057224 */ /* 0x000fe200078e0000 */
[----:B------:R-:W-:-:S07]  /*0320*/  MOV R20, 0x340 ;  /* 0x0000034000147802 */ /* 0x000fce0000000f00 */
[----:B-----5:R-:W-:Y:S05]  /*0330*/  CALL.REL.NOINC `($__internal_1_$__cuda_sm3x_div_rn_noftz_f32_slowpath) ;  /* 0x0000002800b47944 */ /* 0x020fea0003c00000 */
[----:B------:R-:W-:-:S07]  /*0340*/  MOV R5, R42 ;  /* 0x0000002a00057202 */ /* 0x000fce0000000f00 */
.L_x_14:
[----:B------:R-:W-:Y:S05]  /*0350*/  BSYNC.RECONVERGENT B2 ;  /* 0x0000000000027941 */ /* 0x000fea0003800200 */
.L_x_13:
[----:B------:R-:W0:Y:S01]  /*0360*/  LDC R13, c[0x0][0x3a0] ;  /* 0x0000e800ff0d7b82 */ /* 0x000e220000000800 */
[----:B------:R-:W-:Y:S01]  /*0370*/  F2I.TRUNC.NTZ R9, R5 ;  /* 0x0000000500097305 */ /* 0x000fe2000020f100 */
[----:B------:R-:W-:Y:S07]  /*0380*/  BSSY.RECONVERGENT B2, `(.L_x_15) ;  /* 0x000000d000027945 */ /* 0x000fee0003800200 */
[----:B0-----:R-:W0:Y:S08]  /*0390*/  MUFU.RCP R6, R13 ;  /* 0x0000000d00067308 */ /* 0x001e300000001000 */
[----:B-----5:R-:W1:Y:S01]  /*03a0*/  FCHK P0, R2, R13 ;  /* 0x0000000d02007302 */ /* 0x020e620000000000 */
[----:B0-----:R-:W-:-:S04]  /*03b0*/  FFMA R11, R6, -R13, 1 ;  /* 0x3f800000060b7423 */ /* 0x001fc8000000080d */
[----:B------:R-:W-:-:S04]  /*03c0*/  FFMA R10, R6, R11, R6 ;  /* 0x0000000b060a7223 */ /* 0x000fc80000000006 */
[----:B------:R-:W-:-:S04]  /*03d0*/  FFMA R11, R2, R10, RZ ;  /* 0x0000000a020b7223 */ /* 0x000fc800000000ff */
[----:B------:R-:W-:-:S04]  /*03e0*/  FFMA R6, R11, -R13, R2 ;  /* 0x8000000d0b067223 */ /* 0x000fc80000000002 */
[----:B------:R-:W-:Y:S01]  /*03f0*/  FFMA R10, R10, R6, R11 ;  /* 0x000000060a0a7223 */ /* 0x000fe2000000000b */
[----:B-1----:R-:W-:Y:S06]  /*0400*/  @!P0 BRA `(.L_x_16) ;  /* 0x0000000000108947 */ /* 0x002fec0003800000 */
[----:B------:R-:W-:Y:S01]  /*0410*/  IMAD.MOV.U32 R5, RZ, RZ, R2 ;  /* 0x000000ffff057224 */ /* 0x000fe200078e0002 */
[----:B------:R-:W-:-:S07]  /*0420*/  MOV R20, 0x440 ;  /* 0x0000044000147802 */ /* 0x000fce0000000f00 */
[----:B------:R-:W-:Y:S05]  /*0430*/  CALL.REL.NOINC `($__internal_1_$__cuda_sm3x_div_rn_noftz_f32_slowpath) ;  /* 0x0000002800747944 */ /* 0x000fea0003c00000 */
[----:B------:R-:W-:-:S07]  /*0440*/  IMAD.MOV.U32 R10, RZ, RZ, R42 ;  /* 0x000000ffff0a7224 */ /* 0x000fce00078e002a */
.L_x_16:
[----:B------:R-:W-:Y:S05]  /*0450*/  BSYNC.RECONVERGENT B2 ;  /* 0x0000000000027941 */ /* 0x000fea0003800200 */
.L_x_15:
[----:B------:R-:W0:Y:S01]  /*0460*/  LDC R8, c[0x0][0x3a0] ;  /* 0x0000e800ff087b82 */ /* 0x000e220000000800 */
[----:B------:R-:W-:Y:S01]  /*0470*/  F2I.TRUNC.NTZ R10, R10 ;  /* 0x0000000a000a7305 */ /* 0x000fe2000020f100 */
[----:B------:R-:W-:Y:S07]  /*0480*/  BSSY.RECONVERGENT B2, `(.L_x_17) ;  /* 0x000000d000027945 */ /* 0x000fee0003800200 */
[----:B0-----:R-:W0:Y:S08]  /*0490*/  MUFU.RCP R5, R8 ;  /* 0x0000000800057308 */ /* 0x001e300000001000 */
[----:B------:R-:W1:Y:S01]  /*04a0*/  FCHK P0, R3, R8 ;  /* 0x0000000803007302 */ /* 0x000e620000000000 */
[----:B0-----:R-:W-:-:S04]  /*04b0*/  FFMA R6, R5, -R8, 1 ;  /* 0x3f80000005067423 */ /* 0x001fc80000000808 */
[----:B------:R-:W-:-:S04]  /*04c0*/  FFMA R11, R5, R6, R5 ;  /* 0x00000006050b7223 */ /* 0x000fc80000000005 */
[----:B------:R-:W-:-:S04]  /*04d0*/  FFMA R6, R3, R11, RZ ;  /* 0x0000000b03067223 */ /* 0x000fc800000000ff */
[----:B------:R-:W-:-:S04]  /*04e0*/  FFMA R5, R6, -R8, R3 ;  /* 0x8000000806057223 */ /* 0x000fc80000000003 */
[----:B------:R-:W-:Y:S01]  /*04f0*/  FFMA R6, R11, R5, R6 ;  /* 0x000000050b067223 */ /* 0x000fe20000000006 */
[----:B-1----:R-:W-:Y:S06]  /*0500*/  @!P0 BRA `(.L_x_18) ;  /* 0x0000000000108947 */ /* 0x002fec0003800000 */
[----:B------:R-:W-:Y:S02]  /*0510*/  MOV R5, R3 ;  /* 0x0000000300057202 */ /* 0x000fe40000000f00 */
[----:B------:R-:W-:-:S07]  /*0520*/  MOV R20, 0x540 ;  /* 0x0000054000147802 */ /* 0x000fce0000000f00 */
[----:B------:R-:W-:Y:S05]  /*0530*/  CALL.REL.NOINC `($__internal_1_$__cuda_sm3x_div_rn_noftz_f32_slowpath) ;  /* 0x0000002800347944 */ /* 0x000fea0003c00000 */
[----:B------:R-:W-:-:S07]  /*0540*/  IMAD.MOV.U32 R6, RZ, RZ, R42 ;  /* 0x000000ffff067224 */ /* 0x000fce00078e002a */
.L_x_18:
[----:B------:R-:W-:Y:S05]  /*0550*/  BSYNC.RECONVERGENT B2 ;  /* 0x0000000000027941 */ /* 0x000fea0003800200 */
.L_x_17:
[----:B------:R-:W0:Y:S01]  /*0560*/  LDC R5, c[0x0][0x3a0] ;  /* 0x0000e800ff057b82 */ /* 0x000e220000000800 */
[----:B------:R-:W-:Y:S01]  /*0570*/  I2FP.F32.S32 R8, R9 ;  /* 0x0000000900087245 */ /* 0x000fe20000201400 */
[----:B------:R-:W-:Y:S01]  /*0580*/  F2F.F64.F32 R18, R0 ;  /* 0x0000000000127310 */ /* 0x000fe20000201800 */
[----:B------:R-:W-:Y:S01]  /*0590*/  I2FP.F32.S32 R20, R10 ;  /* 0x0000000a00147245 */ /* 0x000fe20000201400 */
[----:B------:R-:W-:Y:S01]  /*05a0*/  VIADD R11, R9, 0x1 ;  /* 0x00000001090b7836 */ /* 0x000fe20000000000 */
[----:B------:R-:W1:Y:S03]  /*05b0*/  LDCU UR4, c[0x0][0x38c] ;  /* 0x00007180ff0477ac */ /* 0x000e660008000800 */
[----:B------:R-:W2:Y:S02]  /*05c0*/  LDC R22, c[0x0][0x394] ;  /* 0x0000e500ff167b82 */ /* 0x000ea40000000800 */
[----:B------:R-:W3:Y:S01]  /*05d0*/  F2I.TRUNC.NTZ R6, R6 ;  /* 0x0000000600067305 */ /* 0x000ee2000020f100 */
[----:B-1----:R-:W-:Y:S01]  /*05e0*/  UIADD3 UR4, UPT, UPT, UR4, -0x1, URZ ;  /* 0xffffffff04047890 */ /* 0x002fe2000fffe0ff */
[----:B0-----:R-:W-:-:S06]  /*05f0*/  FMUL R8, R8, R5 ;  /* 0x0000000508087220 */ /* 0x001fcc0000400000 */
[----:B------:R-:W-:Y:S01]  /*0600*/  F2F.F64.F32 R14, R5 ;  /* 0x00000005000e7310 */ /* 0x000fe20000201800 */
[----:B------:R-:W-:-:S07]  /*0610*/  ULEA.HI UR4, UR4, UR4, URZ, 0x1 ;  /* 0x0000000404047291 */ /* 0x000fce000f8f08ff */
[----:B------:R0:W1:Y:S02]  /*0620*/  F2F.F64.F32 R16, R8 ;  /* 0x0000000800107310 */ /* 0x0000640000201800 */
[----:B0-----:R-:W-:Y:S01]  /*0630*/  IADD3 R8, PT, PT, R9, -0x2, RZ ;  /* 0xfffffffe09087810 */ /* 0x001fe20007ffe0ff */
[----:B-1----:R-:W-:-:S08]  /*0640*/  DFMA R16, R14, 0.5, R16 ;  /* 0x3fe000000e10782b */ /* 0x002fd00000000010 */
[----:B------:R-:W-:Y:S01]  /*0650*/  DSETP.GT.AND P0, PT, R16, R18, PT ;  /* 0x000000121000722a */ /* 0x000fe20003f04000 */
[----:B---3--:R-:W-:Y:S01]  /*0660*/  I2FP.F32.S32 R18, R6 ;  /* 0x0000000600127245 */ /* 0x008fe20000201400 */
[----:B------:R-:W-:-:S04]  /*0670*/  FMUL R16, R20, R5 ;  /* 0x0000000514107220 */ /* 0x000fc80000400000 */
[----:B------:R-:W-:Y:S02]  /*0680*/  FMUL R13, R18, R5 ;  /* 0x00000005120d7220 */ /* 0x000fe40000400000 */
[----:B------:R-:W0:Y:S06]  /*0690*/  F2F.F64.F32 R16, R16 ;  /* 0x0000001000107310 */ /* 0x000e2c0000201800 */
[C---:B------:R-:W-:Y:S02]  /*06a0*/  @!P0 VIADD R11, R9.reuse, 0x2 ;  /* 0x00000002090b8836 */ /* 0x040fe40000000000 */
[----:B------:R-:W-:Y:S01]  /*06b0*/  @!P0 VIADD R8, R9, 0xffffffff ;  /* 0xffffffff09088836 */ /* 0x000fe20000000000 */
[----:B------:R-:W1:Y:S02]  /*06c0*/  F2F.F64.F32 R20, R13 ;  /* 0x0000000d00147310 */ /* 0x000e640000201800 */
[----:B--2---:R-:W-:-:S02]  /*06d0*/  VIADDMNMX R9, R22, 0xffffffff, R11, PT ;  /* 0xffffffff16097846 */ /* 0x004fc4000380010b */
[----:B------:R-:W-:Y:S01]  /*06e0*/  VIMNMX R22, PT, PT, RZ, R8, !PT ;  /* 0x00000008ff167248 */ /* 0x000fe20007fe0100 */
[----:B0-----:R-:W-:-:S03]  /*06f0*/  DFMA R16, R14, 0.5, R16 ;  /* 0x3fe000000e10782b */ /* 0x001fc60000000010 */
[----:B------:R-:W-:Y:S01]  /*0700*/  ISETP.GT.AND P0, PT, R22, R9, PT ;  /* 0x000000091600720c */ /* 0x000fe20003f04270 */
[----:B------:R0:W2:Y:S01]  /*0710*/  F2F.F64.F32 R18, R2 ;  /* 0x0000000200127310 */ /* 0x0000a20000201800 */
[----:B-1----:R-:W-:-:S07]  /*0720*/  DFMA R20, R14, 0.5, R20 ;  /* 0x3fe000000e14782b */ /* 0x002fce0000000014 */
[----:B------:R0:W1:Y:S04]  /*0730*/  F2F.F64.F32 R14, R3 ;  /* 0x00000003000e7310 */ /* 0x0000680000201800 */
[----:B------:R-:W-:Y:S05]  /*0740*/  @P0 EXIT ;  /* 0x000000000000094d */ /* 0x000fea0003800000 */
[----:B------:R-:W3:Y:S01]  /*0750*/  LDCU UR5, c[0x0][0x384] ;  /* 0x00007080ff0577ac */ /* 0x000ee20008000800 */
[----:B------:R-:W4:Y:S01]  /*0760*/  LDC.64 R24, c[0x0][0x398] ;  /* 0x0000e600ff187b82 */ /* 0x000f220000000a00 */
[----:B--2---:R-:W-:Y:S01]  /*0770*/  DSETP.GT.AND P0, PT, R16, R18, PT ;  /* 0x000000121000722a */ /* 0x004fe20003f04000 */
[----:B------:R-:W-:Y:S01]  /*0780*/  VIADD R11, R10, 0x1 ;  /* 0x000000010a0b7836 */ /* 0x000fe20000000000 */
[----:B-1----:R-:W-:Y:S01]  /*0790*/  DSETP.GT.AND P1, PT, R20, R14, PT ;  /* 0x0000000e1400722a */ /* 0x002fe20003f24000 */
[----:B------:R-:W-:Y:S01]  /*07a0*/  USHF.R.S32.HI UR6, URZ, 0x1, UR4 ;  /* 0x00000001ff067899 */ /* 0x000fe20008011404 */
[C---:B------:R-:W-:Y:S01]  /*07b0*/  VIADD R8, R6.reuse, 0x1 ;  /* 0x0000000106087836 */ /* 0x040fe20000000000 */
[----:B------:R-:W-:Y:S01]  /*07c0*/  IADD3 R16, PT, PT, R6, -0x2, RZ ;  /* 0xfffffffe06107810 */ /* 0x000fe20007ffe0ff */
[----:B------:R-:W-:Y:S01]  /*07d0*/  FMUL R5, R5, 1.5 ;  /* 0x3fc0000005057820 */ /* 0x000fe20000400000 */
[----:B------:R-:W1:Y:S01]  /*07e0*/  LDC R23, c[0x0][0x390] ;  /* 0x0000e400ff177b82 */ /* 0x000e620000000800 */
[----:B------:R-:W-:Y:S01]  /*07f0*/  IADD3 R13, PT, PT, R10, -0x2, RZ ;  /* 0xfffffffe0a0d7810 */ /* 0x000fe20007ffe0ff */
[----:B------:R-:W-:-:S02]  /*0800*/  IMAD.MOV.U32 R14, RZ, RZ, R22 ;  /* 0x000000ffff0e7224 */ /* 0x000fc400078e0016 */
[----:B------:R-:W-:Y:S01]  /*0810*/  FMUL R15, R5, R5 ;  /* 0x00000005050f7220 */ /* 0x000fe20000400000 */
[----:B------:R-:W2:Y:S02]  /*0820*/  LDCU UR8, c[0x0][0x38c] ;  /* 0x00007180ff0877ac */ /* 0x000ea40008000800 */
[C---:B------:R-:W-:Y:S01]  /*0830*/  @!P0 VIADD R11, R10.reuse, 0x2 ;  /* 0x000000020a0b8836 */ /* 0x040fe20000000000 */
[----:B------:R-:W-:Y:S01]  /*0840*/  @!P0 IADD3 R13, PT, PT, R10, -0x1, RZ ;  /* 0xffffffff0a0d8810 */ /* 0x000fe20007ffe0ff */
[----:B---3--:R-:W-:Y:S01]  /*0850*/  UISETP.GT.AND UP0, UPT, UR5, URZ, UPT ;  /* 0x000000ff0500728c */ /* 0x008fe2000bf04270 */
[C---:B------:R-:W-:Y:S01]  /*0860*/  @!P1 VIADD R8, R6.reuse, 0x2 ;  /* 0x0000000206089836 */ /* 0x040fe20000000000 */
[----:B------:R-:W3:Y:S01]  /*0870*/  LDCU UR7, c[0x0][0x39c] ;  /* 0x00007380ff0777ac */ /* 0x000ee20008000800 */
[----:B------:R-:W-:Y:S01]  /*0880*/  @!P1 VIADD R16, R6, 0xffffffff ;  /* 0xffffffff06109836 */ /* 0x000fe20000000000 */
[----:B------:R-:W-:Y:S02]  /*0890*/  VIMNMX R13, PT, PT, RZ, R13, !PT ;  /* 0x0000000dff0d7248 */ /* 0x000fe40007fe0100 */
[----:B----4-:R-:W-:-:S02]  /*08a0*/  VIADDMNMX R10, R24, 0xffffffff, R11, PT ;  /* 0xffffffff180a7846 */ /* 0x010fc4000380010b */
[----:B------:R-:W-:Y:S02]  /*08b0*/  VIADDMNMX R11, R25, 0xffffffff, R8, PT ;  /* 0xffffffff190b7846 */ /* 0x000fe40003800108 */
[----:B------:R-:W-:Y:S01]  /*08c0*/  VIMNMX R16, PT, PT, RZ, R16, !PT ;  /* 0x00000010ff107248 */ /* 0x000fe20007fe0100 */
[----:B-1----:R-:W-:Y:S01]  /*08d0*/  IMAD R12, R12, R23, UR6 ;  /* 0x000000060c0c7e24 */ /* 0x002fe2000f8e0217 */
[----:B--23--:R-:W-:Y:S06]  /*08e0*/  BRA.U UP0, `(.L_x_19) ;  /* 0x0000000900cc7547 */ /* 0x00cfec000b800000 */
.L_x_40:
[----:B------:R-:W-:Y:S01]  /*08f0*/  ISETP.GT.AND P0, PT, R13, R10, PT ;  /* 0x0000000a0d00720c */ /* 0x000fe20003f04270 */
[----:B------:R-:W-:-:S12]  /*0900*/  BSSY.RECONVERGENT B2, `(.L_x_20) ;  /* 0x00000ad000027945 */ /* 0x000fd80003800200 */
[----:B-1----:R-:W-:Y:S05]  /*0910*/  @P0 BRA `(.L_x_21) ;  /* 0x0000000800ac0947 */ /* 0x002fea0003800000 */
[----:B------:R-:W1:Y:S01]  /*0920*/  LDCU UR4, c[0x0][0x394] ;  /* 0x00007280ff0477ac */ /* 0x000e620008000800 */
[----:B------:R-:W-:Y:S01]  /*0930*/  MOV R17, R13 ;  /* 0x0000000d00117202 */ /* 0x000fe20000000f00 */
[----:B-1----:R-:W-:-:S07]  /*0940*/  IMAD R32, R7, UR4, R14 ;  /* 0x0000000407207c24 */ /* 0x002fce000f8e020e */
.L_x_39:
[----:B------:R-:W-:Y:S01]  /*0950*/  ISETP.GT.AND P0, PT, R16, R11, PT ;  /* 0x0000000b1000720c */ /* 0x000fe20003f04270 */
[----:B------:R-:W-:-:S12]  /*0960*/  BSSY.RECONVERGENT B3, `(.L_x_22) ;  /* 0x00000a3000037945 */ /* 0x000fd80003800200 */
[----:B-1----:R-:W-:Y:S05]  /*0970*/  @P0 BRA `(.L_x_23) ;  /* 0x0000000800840947 */ /* 0x002fea0003800000 */
[----:B------:R-:W1:Y:S01]  /*0980*/  LDCU UR4, c[0x0][0x398] ;  /* 0x00007300ff0477ac */ /* 0x000e620008000800 */
[----:B------:R-:W-:Y:S02]  /*0990*/  IMAD.MOV.U32 R33, RZ, RZ, R16 ;  /* 0x000000ffff217224 */ /* 0x000fe400078e0010 */
[----:B-1----:R-:W-:-:S07]  /*09a0*/  IMAD R34, R32, UR4, R17 ;  /* 0x0000000420227c24 */ /* 0x002fce000f8e0211 */
.L_x_38:
[----:B-1----:R-:W1:Y:S01]  /*09b0*/  LDC.64 R18, c[0x0][0x3c8] ;  /* 0x0000f200ff127b82 */ /* 0x002e620000000a00 */
[----:B------:R-:W-:-:S04]  /*09c0*/  IMAD R5, R34, UR7, R33 ;  /* 0x0000000722057c24 */ /* 0x000fc8000f8e0221 */
[----:B-1----:R-:W-:-:S05]  /*09d0*/  IMAD.WIDE R18, R5, 0x4, R18 ;  /* 0x0000000405127825 */ /* 0x002fca00078e0212 */
[----:B------:R-:W2:Y:S01]  /*09e0*/  LDG.E R35, desc[UR12][R18.64] ;  /* 0x0000000c12237981 */ /* 0x000ea2000c1e1900 */
[----:B------:R-:W-:Y:S01]  /*09f0*/  BSSY.RECONVERGENT B4, `(.L_x_24) ;  /* 0x0000098000047945 */ /* 0x000fe20003800200 */
[C---:B------:R-:W-:Y:S01]  /*0a00*/  ISETP.NE.AND P1, PT, R33.reuse, R11, PT ;  /* 0x0000000b2100720c */ /* 0x040fe20003f25270 */
[----:B------:R-:W-:Y:S01]  /*0a10*/  VIADD R33, R33, 0x1 ;  /* 0x0000000121217836 */ /* 0x000fe20000000000 */
[----:B--2---:R-:W-:-:S13]  /*0a20*/  ISETP.GE.AND P0, PT, R35, RZ, PT ;  /* 0x000000ff2300720c */ /* 0x004fda0003f06270 */
[----:B------:R-:W-:Y:S05]  /*0a30*/  @!P0 BRA `(.L_x_25) ;  /* 0x00000008004c8947 */ /* 0x000fea0003800000 */
[----:B------:R-:W1:Y:S01]  /*0a40*/  LDC.64 R20, c[0x0][0x3a8] ;  /* 0x0000ea00ff147b82 */ /* 0x000e620000000a00 */
[----:B------:R-:W-:-:S04]  /*0a50*/  IMAD R5, R35, 0x3, RZ ;  /* 0x0000000323057824 */ /* 0x000fc800078e02ff */
[----:B-1----:R-:W-:-:S05]  /*0a60*/  IMAD.WIDE.U32 R20, R5, 0x4, R20 ;  /* 0x0000000405147825 */ /* 0x002fca00078e0014 */
[----:B------:R-:W2:Y:S04]  /*0a70*/  LDG.E R19, desc[UR12][R20.64+0x4] ;  /* 0x0000040c14137981 */ /* 0x000ea8000c1e1900 */
[----:B------:R-:W3:Y:S04]  /*0a80*/  LDG.E R5, desc[UR12][R20.64] ;  /* 0x0000000c14057981 */ /* 0x000ee8000c1e1900 */
[----:B------:R-:W4:Y:S01]  /*0a90*/  LDG.E R6, desc[UR12][R20.64+0x8] ;  /* 0x0000080c14067981 */ /* 0x000f22000c1e1900 */
[----:B--2---:R-:W-:Y:S01]  /*0aa0*/  FADD R18, -R2, R19 ;  /* 0x0000001302127221 */ /* 0x004fe20000000100 */
[----:B---3--:R-:W-:-:S03]  /*0ab0*/  FADD R5, -R0, R5 ;  /* 0x0000000500057221 */ /* 0x008fc60000000100 */
[----:B------:R-:W-:Y:S01]  /*0ac0*/  FADD R18, R18, 1.1920928955078125e-07 ;  /* 0x3400000012127421 */ /* 0x000fe20000000000 */
[----:B----4-:R-:W-:Y:S01]  /*0ad0*/  FADD R6, -R3, R6 ;  /* 0x0000000603067221 */ /* 0x010fe20000000100 */
[----:B------:R-:W-:Y:S02]  /*0ae0*/  FADD R36, R5, 1.1920928955078125e-07 ;  /* 0x3400000005247421 */ /* 0x000fe40000000000 */
[----:B------:R-:W-:Y:S01]  /*0af0*/  FMUL R8, R18, R18 ;  /* 0x0000001212087220 */ /* 0x000fe20000400000 */
[----:B------:R-:W-:Y:S01]  /*0b00*/  FADD R41, R6, 1.1920928955078125e-07 ;  /* 0x3400000006297421 */ /* 0x000fe20000000000 */
[----:B------:R-:W-:-:S03]  /*0b10*/  FMUL R6, R36, R36 ;  /* 0x0000002424067220 */ /* 0x000fc60000400000 */
[----:B------:R-:W-:Y:S01]  /*0b20*/  FSETP.GEU.AND P0, PT, R8, R15, PT ;  /* 0x0000000f0800720b */ /* 0x000fe20003f0e000 */
[----:B------:R-:W-:-:S03]  /*0b30*/  FMUL R8, R41, R41 ;  /* 0x0000002929087220 */ /* 0x000fc60000400000 */
[----:B------:R-:W-:-:S04]  /*0b40*/  FSETP.GEU.OR P0, PT, R6, R15, P0 ;  /* 0x0000000f0600720b */ /* 0x000fc8000070e400 */
[----:B------:R-:W-:-:S13]  /*0b50*/  FSETP.GEU.OR P0, PT, R8, R15, P0 ;  /* 0x0000000f0800720b */ /* 0x000fda000070e400 */
[----:B------:R-:W-:Y:S05]  /*0b60*/  @P0 BRA `(.L_x_25) ;  /* 0x0000000800000947 */ /* 0x000fea0003800000 */
[----:B------:R-:W1:Y:S01]  /*0b70*/  LDC R21, c[0x0][0x3a0] ;  /* 0x0000e800ff157b82 */ /* 0x000e620000000800 */
[----:B------:R-:W-:Y:S01]  /*0b80*/  BSSY.RECONVERGENT B5, `(.L_x_26) ;  /* 0x000000c000057945 */ /* 0x000fe20003800200 */
[----:B-1----:R-:W1:Y:S08]  /*0b90*/  MUFU.RCP R6, R21 ;  /* 0x0000001500067308 */ /* 0x002e700000001000 */
[----:B------:R-:W2:Y:S01]  /*0ba0*/  FCHK P0, R36, R21 ;  /* 0x0000001524007302 */ /* 0x000ea20000000000 */
[----:B-1----:R-:W-:-:S04]  /*0bb0*/  FFMA R5, R6, -R21, 1 ;  /* 0x3f80000006057423 */ /* 0x002fc80000000815 */
[----:B------:R-:W-:-:S04]  /*0bc0*/  FFMA R5, R6, R5, R6 ;  /* 0x0000000506057223 */ /* 0x000fc80000000006 */
[----:B------:R-:W-:-:S04]  /*0bd0*/  FFMA R19, R5, R36, RZ ;  /* 0x0000002405137223 */ /* 0x000fc800000000ff */
[----:B------:R-:W-:-:S04]  /*0be0*/  FFMA R42, R19, -R21, R36 ;  /* 0x80000015132a7223 */ /* 0x000fc80000000024 */
[----:B------:R-:W-:Y:S01]  /*0bf0*/  FFMA R42, R5, R42, R19 ;  /* 0x0000002a052a7223 */ /* 0x000fe20000000013 */
[----:B--2---:R-:W-:Y:S06]  /*0c00*/  @!P0 BRA `(.L_x_27) ;  /* 0x00000000000c8947 */ /* 0x004fec0003800000 */
[----:B------:R-:W-:Y:S02]  /*0c10*/  MOV R5, R36 ;  /* 0x0000002400057202 */ /* 0x000fe40000000f00 */
[----:B------:R-:W-:-:S07]  /*0c20*/  MOV R20, 0xc40 ;  /* 0x00000c4000147802 */ /* 0x000fce0000000f00 */
[----:B0-----:R-:W-:Y:S05]  /*0c30*/  CALL.REL.NOINC `($__internal_1_$__cuda_sm3x_div_rn_noftz_f32_slowpath) ;  /* 0x0000002000747944 */ /* 0x001fea0003c00000 */
.L_x_27:
[----:B------:R-:W-:Y:S05]  /*0c40*/  BSYNC.RECONVERGENT B5 ;  /* 0x0000000000057941 */ /* 0x000fea0003800200 */
.L_x_26:
[----:B------:R-:W1:Y:S01]  /*0c50*/  F2F.F64.F32 R22, R36 ;  /* 0x0000002400167310 */ /* 0x000e620000201800 */
[----:B------:R-:W-:Y:S01]  /*0c60*/  IMAD.MOV.U32 R26, RZ, RZ, 0x1 ;  /* 0x00000001ff1a7424 */ /* 0x000fe200078e00ff */
[----:B------:R-:W-:Y:S06]  /*0c70*/  BSSY.RECONVERGENT B1, `(.L_x_28) ;  /* 0x0000013000017945 */ /* 0x000fec0003800200 */
[----:B------:R-:W2:Y:S08]  /*0c80*/  F2F.F64.F32 R24, |R36| ;  /* 0x4000002400187310 */ /* 0x000eb00000201800 */
[----:B-1----:R-:W1:Y:S01]  /*0c90*/  MUFU.RCP64H R27, R23 ;  /* 0x00000017001b7308 */ /* 0x002e620000001800 */
[----:B--2---:R-:W-:-:S07]  /*0ca0*/  DMUL R24, R24, 0.5 ;  /* 0x3fe0000018187828 */ /* 0x004fce0000000000 */
[----:B------:R-:W2:Y:S01]  /*0cb0*/  F2F.F64.F32 R42, R42 ;  /* 0x0000002a002a7310 */ /* 0x000ea20000201800 */
[----:B-1----:R-:W-:Y:S02]  /*0cc0*/  DFMA R20, -R22, R26, 1 ;  /* 0x3ff000001614742b */ /* 0x002fe4000000011a */
[----:B------:R-:W-:-:S06]  /*0cd0*/  FSETP.GEU.AND P2, PT, |R25|, 6.5827683646048100446e-37, PT ;  /* 0x036000001900780b */ /* 0x000fcc0003f4e200 */
[----:B------:R-:W-:-:S08]  /*0ce0*/  DFMA R20, R20, R20, R20 ;  /* 0x000000141414722b */ /* 0x000fd00000000014 */
[----:B------:R-:W-:-:S08]  /*0cf0*/  DFMA R20, R26, R20, R26 ;  /* 0x000000141a14722b */ /* 0x000fd0000000001a */
[----:B------:R-:W-:-:S08]  /*0d00*/  DFMA R28, -R22, R20, 1 ;  /* 0x3ff00000161c742b */ /* 0x000fd00000000114 */
[----:B------:R-:W-:-:S08]  /*0d10*/  DFMA R28, R20, R28, R20 ;  /* 0x0000001c141c722b */ /* 0x000fd00000000014 */
[----:B------:R-:W-:-:S08]  /*0d20*/  DMUL R26, R24, R28 ;  /* 0x0000001c181a7228 */ /* 0x000fd00000000000 */
[----:B------:R-:W-:-:S08]  /*0d30*/  DFMA R20, -R22, R26, R24 ;  /* 0x0000001a1614722b */ /* 0x000fd00000000118 */
[----:B------:R-:W-:-:S10]  /*0d40*/  DFMA R30, R28, R20, R26 ;  /* 0x000000141c1e722b */ /* 0x000fd4000000001a */
[----:B------:R-:W-:-:S05]  /*0d50*/  FFMA R5, RZ, R23, R31 ;  /* 0x00000017ff057223 */ /* 0x000fca000000001f */
[----:B------:R-:W-:-:S13]  /*0d60*/  FSETP.GT.AND P0, PT, |R5|, 1.469367938527859385e-39, PT ;  /* 0x001000000500780b */ /* 0x000fda0003f04200 */
[----:B--2---:R-:W-:Y:S05]  /*0d70*/  @P0 BRA P2, `(.L_x_29) ;  /* 0x0000000000080947 */ /* 0x004fea0001000000 */
[----:B------:R-:W-:-:S07]  /*0d80*/  MOV R8, 0xda0 ;  /* 0x00000da000087802 */ /* 0x000fce0000000f00 */
[----:B0-----:R-:W-:Y:S05]  /*0d90*/  CALL.REL.NOINC `($__internal_0_$__cuda_sm20_div_rn_f64_full) ;  /* 0x0000001800b07944 */ /* 0x001fea0003c00000 */
.L_x_29:
[----:B------:R-:W-:Y:S05]  /*0da0*/  BSYNC.RECONVERGENT B1 ;  /* 0x0000000000017941 */ /* 0x000fea0003800200 */
.L_x_28:
[----:B------:R-:W1:Y:S01]  /*0db0*/  LDC R21, c[0x0][0x3a0] ;  /* 0x0000e800ff157b82 */ /* 0x000e620000000800 */
[----:B------:R-:W-:Y:S01]  /*0dc0*/  DADD R30, R42, R30 ;  /* 0x000000002a1e7229 */ /* 0x000fe2000000001e */
[----:B------:R-:W-:Y:S09]  /*0dd0*/  BSSY.RECONVERGENT B5, `(.L_x_30) ;  /* 0x000000e000057945 */ /* 0x000ff20003800200 */
[----:B------:R-:W2:Y:S08]  /*0de0*/  F2F.F32.F64 R30, R30 ;  /* 0x0000001e001e7310 */ /* 0x000eb00000301000 */
[----:B-1----:R-:W1:Y:S08]  /*0df0*/  MUFU.RCP R6, R21 ;  /* 0x0000001500067308 */ /* 0x002e700000001000 */
[----:B------:R-:W3:Y:S08]  /*0e00*/  FCHK P0, R18, R21 ;  /* 0x0000001512007302 */ /* 0x000ef00000000000 */
[----:B--2---:R2:W4:Y:S01]  /*0e10*/  F2I.TRUNC.NTZ R36, R30 ;  /* 0x0000001e00247305 */ /* 0x004522000020f100 */
[----:B-1----:R-:W-:-:S04]  /*0e20*/  FFMA R5, R6, -R21, 1 ;  /* 0x3f80000006057423 */ /* 0x002fc80000000815 */
[----:B------:R-:W-:-:S04]  /*0e30*/  FFMA R5, R6, R5, R6 ;  /* 0x0000000506057223 */ /* 0x000fc80000000006 */
[----:B------:R-:W-:-:S04]  /*0e40*/  FFMA R19, R5, R18, RZ ;  /* 0x0000001205137223 */ /* 0x000fc800000000ff */
[----:B------:R-:W-:-:S04]  /*0e50*/  FFMA R42, R19, -R21, R18 ;  /* 0x80000015132a7223 */ /* 0x000fc80000000012 */
[----:B------:R-:W-:Y:S01]  /*0e60*/  FFMA R42, R5, R42, R19 ;  /* 0x0000002a052a7223 */ /* 0x000fe20000000013 */
[----:B--234-:R-:W-:Y:S06]  /*0e70*/  @!P0 BRA `(.L_x_31) ;  /* 0x00000000000c8947 */ /* 0x01cfec0003800000 */
[----:B------:R-:W-:Y:S01]  /*0e80*/  IMAD.MOV.U32 R5, RZ, RZ, R18 ;  /* 0x000000ffff057224 */ /* 0x000fe200078e0012 */
[----:B------:R-:W-:-:S07]  /*0e90*/  MOV R20, 0xeb0 ;  /* 0x00000eb000147802 */ /* 0x000fce0000000f00 */
[----:B0-----:R-:W-:Y:S05]  /*0ea0*/  CALL.REL.NOINC `($__internal_1_$__cuda_sm3x_div_rn_noftz_f32_slowpath) ;  /* 0x0000001c00d87944 */ /* 0x001fea0003c00000 */
.L_x_31:
[----:B------:R-:W-:Y:S05]  /*0eb0*/  BSYNC.RECONVERGENT B5 ;  /* 0x0000000000057941 */ /* 0x000fea0003800200 */
.L_x_30:
[----:B------:R-:W1:Y:S01]  /*0ec0*/  F2F.F64.F32 R22, R18 ;  /* 0x0000001200167310 */ /* 0x000e620000201800 */
[----:B------:R-:W-:Y:S01]  /*0ed0*/  MOV R26, 0x1 ;  /* 0x00000001001a7802 */ /* 0x000fe20000000f00 */
        /* <DEDUP_REMOVED lines=19> */
.L_x_33:
[----:B------:R-:W-:Y:S05]  /*1010*/  BSYNC.RECONVERGENT B1 ;  /* 0x0000000000017941 */ /* 0x000fea0003800200 */
.L_x_32:
[----:B------:R-:W1:Y:S01]  /*1020*/  LDC R18, c[0x0][0x3a0] ;  /* 0x0000e800ff127b82 */ /* 0x000e620000000800 */
[----:B------:R-:W-:Y:S01]  /*1030*/  DADD R42, R42, R30 ;  /* 0x000000002a2a7229 */ /* 0x000fe2000000001e */
[----:B------:R-:W-:Y:S05]  /*1040*/  BSSY.RECONVERGENT B5, `(.L_x_34) ;  /* 0x000000f000057945 */ /* 0x000fea0003800200 */
[----:B------:R-:W2:Y:S08]  /*1050*/  F2F.F32.F64 R38, R42 ;  /* 0x0000002a00267310 */ /* 0x000eb00000301000 */
[----:B--2---:R-:W-:Y:S08]  /*1060*/  F2I.TRUNC.NTZ R38, R38 ;  /* 0x0000002600267305 */ /* 0x004ff0000020f100 */
        /* <DEDUP_REMOVED lines=8> */
[----:B------:R-:W-:Y:S01]  /*10f0*/  IMAD.MOV.U32 R5, RZ, RZ, R41 ;  /* 0x000000ffff057224 */ /* 0x000fe200078e0029 */
[----:B------:R-:W-:-:S07]  /*1100*/  MOV R20, 0x1120 ;  /* 0x0000112000147802 */ /* 0x000fce0000000f00 */
[----:B0-----:R-:W-:Y:S05]  /*1110*/  CALL.REL.NOINC `($__internal_1_$__cuda_sm3x_div_rn_noftz_f32_slowpath) ;  /* 0x0000001c003c7944 */ /* 0x001fea0003c00000 */
[----:B------:R-:W-:-:S07]  /*1120*/  IMAD.MOV.U32 R5, RZ, RZ, R42 ;  /* 0x000000ffff057224 */ /* 0x000fce00078e002a */
.L_x_35:
[----:B------:R-:W-:Y:S05]  /*1130*/  BSYNC.RECONVERGENT B5 ;  /* 0x0000000000057941 */ /* 0x000fea0003800200 */
.L_x_34:
[----:B------:R-:W1:Y:S01]  /*1140*/  F2F.F64.F32 R22, R41 ;  /* 0x0000002900167310 */ /* 0x000e620000201800 */
[----:B------:R-:W-:Y:S01]  /*1150*/  MOV R20, 0x1 ;  /* 0x0000000100147802 */ /* 0x000fe20000000f00 */
[----:B------:R-:W-:Y:S06]  /*1160*/  BSSY.RECONVERGENT B1, `(.L_x_36) ;  /* 0x0000013000017945 */ /* 0x000fec0003800200 */
[----:B------:R-:W2:Y:S08]  /*1170*/  F2F.F64.F32 R24, |R41| ;  /* 0x4000002900187310 */ /* 0x000eb00000201800 */
[----:B-1----:R-:W1:Y:S01]  /*1180*/  MUFU.RCP64H R21, R23 ;  /* 0x0000001700157308 */ /* 0x002e620000001800 */
[----:B--2---:R-:W-:-:S02]  /*1190*/  DMUL R24, R24, 0.5 ;  /* 0x3fe0000018187828 */ /* 0x004fc40000000000 */
[----:B-1----:R-:W-:-:S08]  /*11a0*/  DFMA R18, -R22, R20, 1 ;  /* 0x3ff000001612742b */ /* 0x002fd00000000114 */
[----:B------:R-:W-:Y:S01]  /*11b0*/  FSETP.GEU.AND P2, PT, |R25|, 6.5827683646048100446e-37, PT ;  /* 0x036000001900780b */ /* 0x000fe20003f4e200 */
[----:B------:R-:W-:-:S08]  /*11c0*/  DFMA R18, R18, R18, R18 ;  /* 0x000000121212722b */ /* 0x000fd00000000012 */
[----:B------:R-:W-:-:S08]  /*11d0*/  DFMA R18, R20, R18, R20 ;  /* 0x000000121412722b */ /* 0x000fd00000000014 */
[----:B------:R-:W-:-:S08]  /*11e0*/  DFMA R26, -R22, R18, 1 ;  /* 0x3ff00000161a742b */ /* 0x000fd00000000112 */
[----:B------:R-:W-:-:S08]  /*11f0*/  DFMA R26, R18, R26, R18 ;  /* 0x0000001a121a722b */ /* 0x000fd00000000012 */
[----:B------:R-:W-:-:S08]  /*1200*/  DMUL R20, R24, R26 ;  /* 0x0000001a18147228 */ /* 0x000fd00000000000 */
[----:B------:R-:W-:-:S08]  /*1210*/  DFMA R18, -R22, R20, R24 ;  /* 0x000000141612722b */ /* 0x000fd00000000118 */
[----:B------:R-:W-:Y:S02]  /*1220*/  DFMA R30, R26, R18, R20 ;  /* 0x000000121a1e722b */ /* 0x000fe40000000014 */
[----:B------:R1:W2:Y:S08]  /*1230*/  F2F.F64.F32 R18, R5 ;  /* 0x0000000500127310 */ /* 0x0002b00000201800 */
[----:B------:R-:W-:-:S05]  /*1240*/  FFMA R6, RZ, R23, R31 ;  /* 0x00000017ff067223 */ /* 0x000fca000000001f */
[----:B------:R-:W-:-:S13]  /*1250*/  FSETP.GT.AND P0, PT, |R6|, 1.469367938527859385e-39, PT ;  /* 0x001000000600780b */ /* 0x000fda0003f04200 */
[----:B-12---:R-:W-:Y:S05]  /*1260*/  @P0 BRA P2, `(.L_x_37) ;  /* 0x0000000000080947 */ /* 0x006fea0001000000 */
[----:B------:R-:W-:-:S07]  /*1270*/  MOV R8, 0x1290 ;  /* 0x0000129000087802 */ /* 0x000fce0000000f00 */
[----:B0-----:R-:W-:Y:S05]  /*1280*/  CALL.REL.NOINC `($__internal_0_$__cuda_sm20_div_rn_f64_full) ;  /* 0x0000001400747944 */ /* 0x001fea0003c00000 */
.L_x_37:
[----:B------:R-:W-:Y:S05]  /*1290*/  BSYNC.RECONVERGENT B1 ;  /* 0x0000000000017941 */ /* 0x000fea0003800200 */
.L_x_36:
[----:B------:R-:W-:Y:S01]  /*12a0*/  DADD R30, R18, R30 ;  /* 0x00000000121e7229 */ /* 0x000fe2000000001e */
[----:B------:R-:W-:Y:S01]  /*12b0*/  VIADD R36, R36, UR6 ;  /* 0x0000000624247c36 */ /* 0x000fe20008000000 */
[----:B------:R-:W1:Y:S01]  /*12c0*/  LDC.64 R18, c[0x0][0x3d8] ;  /* 0x0000f600ff127b82 */ /* 0x000e620000000a00 */
[----:B------:R-:W-:-:S04]  /*12d0*/  VIADD R21, R38, UR6 ;  /* 0x0000000626157c36 */ /* 0x000fc80008000000 */
[----:B------:R-:W-:-:S03]  /*12e0*/  IMAD R21, R36, UR8, R21 ;  /* 0x0000000824157c24 */ /* 0x000fc6000f8e0215 */
[----:B------:R-:W2:Y:S08]  /*12f0*/  F2F.F32.F64 R30, R30 ;  /* 0x0000001e001e7310 */ /* 0x000eb00000301000 */
[----:B--2---:R-:W2:Y:S02]  /*1300*/  F2I.TRUNC.NTZ R5, R30 ;  /* 0x0000001e00057305 */ /* 0x004ea4000020f100 */
[----:B--2---:R-:W-:-:S05]  /*1310*/  IADD3 R6, PT, PT, R12, R5, RZ ;  /* 0x000000050c067210 */ /* 0x004fca0007ffe0ff */
[----:B------:R-:W-:-:S04]  /*1320*/  IMAD R21, R21, UR8, R6 ;  /* 0x0000000815157c24 */ /* 0x000fc8000f8e0206 */
[----:B-1----:R-:W-:-:S05]  /*1330*/  IMAD.WIDE R18, R21, 0x4, R18 ;  /* 0x0000000415127825 */ /* 0x002fca00078e0212 */
[----:B------:R-:W2:Y:S02]  /*1340*/  LDG.E R5, desc[UR12][R18.64] ;  /* 0x0000000c12057981 */ /* 0x000ea4000c1e1900 */
[----:B--2---:R-:W-:-:S13]  /*1350*/  ISETP.GT.AND P0, PT, R5, -0x1, PT ;  /* 0xffffffff0500780c */ /* 0x004fda0003f04270 */
[----:B------:R1:W-:Y:S02]  /*1360*/  @!P0 STG.E desc[UR12][R18.64], R35 ;  /* 0x0000002312008986 */ /* 0x0003e4000c10190c */
.L_x_25:
[----:B------:R-:W-:Y:S05]  /*1370*/  BSYNC.RECONVERGENT B4 ;  /* 0x0000000000047941 */ /* 0x000fea0003800200 */
.L_x_24:
[----:B------:R-:W-:Y:S05]  /*1380*/  @P1 BRA `(.L_x_38) ;  /* 0xfffffff400881947 */ /* 0x000fea000383ffff */
.L_x_23:
[----:B------:R-:W-:Y:S05]  /*1390*/  BSYNC.RECONVERGENT B3 ;  /* 0x0000000000037941 */ /* 0x000fea0003800200 */
.L_x_22:
[C---:B------:R-:W-:Y:S01]  /*13a0*/  ISETP.NE.AND P0, PT, R17.reuse, R10, PT ;  /* 0x0000000a1100720c */ /* 0x040fe20003f05270 */
[----:B------:R-:W-:-:S12]  /*13b0*/  VIADD R17, R17, 0x1 ;  /* 0x0000000111117836 */ /* 0x000fd80000000000 */
[----:B------:R-:W-:Y:S05]  /*13c0*/  @P0 BRA `(.L_x_39) ;  /* 0xfffffff400600947 */ /* 0x000fea000383ffff */
.L_x_21:
[----:B------:R-:W-:Y:S05]  /*13d0*/  BSYNC.RECONVERGENT B2 ;  /* 0x0000000000027941 */ /* 0x000fea0003800200 */
.L_x_20:
[C---:B------:R-:W-:Y:S01]  /*13e0*/  ISETP.NE.AND P0, PT, R14.reuse, R9, PT ;  /* 0x000000090e00720c */ /* 0x040fe20003f05270 */
[----:B------:R-:W-:-:S12]  /*13f0*/  VIADD R14, R14, 0x1 ;  /* 0x000000010e0e7836 */ /* 0x000fd80000000000 */
[----:B------:R-:W-:Y:S05]  /*1400*/  @P0 BRA `(.L_x_40) ;  /* 0xfffffff400380947 */ /* 0x000fea000383ffff */
[----:B------:R-:W-:Y:S05]  /*1410*/  EXIT ;  /* 0x000000000000794d */ /* 0x000fea0003800000 */
.L_x_19:
[----:B------:R-:W1:Y:S01]  /*1420*/  LDCU.64 UR8, c[0x0][0x3d0] ;  /* 0x00007a00ff0877ac */ /* 0x000e620008000a00 */
[----:B------:R-:W-:Y:S02]  /*1430*/  ULOP3.LUT UR10, UR5, 0xf, URZ, 0xc0, !UPT ;  /* 0x0000000f050a7892 */ /* 0x000fe4000f8ec0ff */
[----:B------:R-:W-:Y:S02]  /*1440*/  ULOP3.LUT UR11, UR5, 0x7, URZ, 0xc0, !UPT ;  /* 0x00000007050b7892 */ /* 0x000fe4000f8ec0ff */
[----:B------:R-:W-:Y:S02]  /*1450*/  ULOP3.LUT UR5, UR5, 0x3, URZ, 0xc0, !UPT ;  /* 0x0000000305057892 */ /* 0x000fe4000f8ec0ff */
[----:B-1----:R-:W-:-:S04]  /*1460*/  UIADD3 UR7, UP0, UPT, UR8, 0x20, URZ ;  /* 0x0000002008077890 */ /* 0x002fc8000ff1e0ff */
[----:B------:R-:W-:-:S12]  /*1470*/  UIADD3.X UR8, UPT, UPT, URZ, UR9, URZ, UP0, !UPT ;  /* 0x00000009ff087290 */ /* 0x000fd800087fe4ff */
.L_x_65:
[----:B------:R-:W-:Y:S01]  /*1480*/  ISETP.GT.AND P0, PT, R13, R10, PT ;  /* 0x0000000a0d00720c */ /* 0x000fe20003f04270 */
[----:B------:R-:W-:-:S12]  /*1490*/  BSSY.RECONVERGENT B2, `(.L_x_41) ;  /* 0x0000138000027945 */ /* 0x000fd80003800200 */
[----:B-1234-:R-:W-:Y:S05]  /*14a0*/  @P0 BRA `(.L_x_42) ;  /* 0x0000001000d80947 */ /* 0x01efea0003800000 */
[----:B------:R-:W-:-:S07]  /*14b0*/  MOV R17, R13 ;  /* 0x0000000d00117202 */ /* 0x000fce0000000f00 */
.L_x_64:
[----:B------:R-:W-:Y:S01]  /*14c0*/  ISETP.GT.AND P0, PT, R16, R11, PT ;  /* 0x0000000b1000720c */ /* 0x000fe20003f04270 */
[----:B------:R-:W-:-:S12]  /*14d0*/  BSSY.RECONVERGENT B3, `(.L_x_43) ;  /* 0x0000130000037945 */ /* 0x000fd80003800200 */
[----:B-1234-:R-:W-:Y:S05]  /*14e0*/  @P0 BRA `(.L_x_44) ;  /* 0x0000001000b80947 */ /* 0x01efea0003800000 */
[----:B------:R-:W1:Y:S01]  /*14f0*/  LDCU UR4, c[0x0][0x394] ;  /* 0x00007280ff0477ac */ /* 0x000e620008000800 */
[----:B------:R-:W-:Y:S01]  /*1500*/  IMAD.MOV.U32 R18, RZ, RZ, R16 ;  /* 0x000000ffff127224 */ /* 0x000fe200078e0010 */
[----:B------:R-:W2:Y:S01]  /*1510*/  LDCU UR9, c[0x0][0x398] ;  /* 0x00007300ff0977ac */ /* 0x000ea20008000800 */
[----:B-1----:R-:W-:-:S04]  /*1520*/  IMAD R6, R7, UR4, R14 ;  /* 0x0000000407067c24 */ /* 0x002fc8000f8e020e */
[----:B--2---:R-:W-:-:S07]  /*1530*/  IMAD R19, R6, UR9, R17 ;  /* 0x0000000906137c24 */ /* 0x004fce000f8e0211 */
.L_x_63:
[----:B-1-34-:R-:W1:Y:S01]  /*1540*/  LDC.64 R32, c[0x0][0x3c8] ;  /* 0x0000f200ff207b82 */ /* 0x01ae620000000a00 */
[----:B--2---:R-:W2:Y:S02]  /*1550*/  LDCU UR4, c[0x0][0x39c] ;  /* 0x00007380ff0477ac */ /* 0x004ea40008000800 */
[----:B--2---:R-:W-:-:S04]  /*1560*/  IMAD R5, R19, UR4, R18 ;  /* 0x0000000413057c24 */ /* 0x004fc8000f8e0212 */
[----:B-1----:R-:W-:-:S06]  /*1570*/  IMAD.WIDE R32, R5, 0x4, R32 ;  /* 0x0000000405207825 */ /* 0x002fcc00078e0220 */
        /* <DEDUP_REMOVED lines=38> */
.L_x_48:
[----:B------:R-:W-:Y:S05]  /*17e0*/  BSYNC.RECONVERGENT B5 ;  /* 0x0000000000057941 */ /* 0x000fea0003800200 */
.L_x_47:
        /* <DEDUP_REMOVED lines=21> */
.L_x_50:
[----:B------:R-:W-:Y:S05]  /*1940*/  BSYNC.RECONVERGENT B1 ;  /* 0x0000000000017941 */ /* 0x000fea0003800200 */
.L_x_49:
        /* <DEDUP_REMOVED lines=16> */
.L_x_52:
[----:B------:R-:W-:Y:S05]  /*1a50*/  BSYNC.RECONVERGENT B5 ;  /* 0x0000000000057941 */ /* 0x000fea0003800200 */
.L_x_51:
        /* <DEDUP_REMOVED lines=21> */
.L_x_54:
[----:B------:R-:W-:Y:S05]  /*1bb0*/  BSYNC.RECONVERGENT B1 ;  /* 0x0000000000017941 */ /* 0x000fea0003800200 */
.L_x_53:
        /* <DEDUP_REMOVED lines=16> */
.L_x_56:
[----:B------:R-:W-:Y:S05]  /*1cc0*/  BSYNC.RECONVERGENT B5 ;  /* 0x0000000000057941 */ /* 0x000fea0003800200 */
.L_x_55:
        /* <DEDUP_REMOVED lines=21> */
.L_x_58:
[----:B------:R-:W-:Y:S05]  /*1e20*/  BSYNC.RECONVERGENT B1 ;  /* 0x0000000000017941 */ /* 0x000fea0003800200 */
.L_x_57:
[----:B------:R-:W-:Y:S01]  /*1e30*/  DADD R42, R42, R30 ;  /* 0x000000002a2a7229 */ /* 0x000fe2000000001e */
[----:B------:R-:W1:Y:S01]  /*1e40*/  LDCU UR4, c[0x0][0x38c] ;  /* 0x00007180ff0477ac */ /* 0x000e620008000800 */
[----:B------:R-:W2:Y:S01]  /*1e50*/  LDC.64 R20, c[0x0][0x3d8] ;  /* 0x0000f600ff147b82 */ /* 0x000ea20000000a00 */
[----:B------:R-:W-:Y:S01]  /*1e60*/  IADD3 R34, PT, PT, R34, UR6, RZ ;  /* 0x0000000622227c10 */ /* 0x000fe2000fffe0ff */
[----:B------:R-:W-:-:S06]  /*1e70*/  VIADD R35, R35, UR6 ;  /* 0x0000000623237c36 */ /* 0x000fcc0008000000 */
[----:B------:R-:W3:Y:S01]  /*1e80*/  F2F.F32.F64 R42, R42 ;  /* 0x0000002a002a7310 */ /* 0x000ee20000301000 */
[----:B-1----:R-:W-:-:S07]  /*1e90*/  IMAD R34, R34, UR4, R35 ;  /* 0x0000000422227c24 */ /* 0x002fce000f8e0223 */
[----:B---3--:R-:W1:Y:S02]  /*1ea0*/  F2I.TRUNC.NTZ R5, R42 ;  /* 0x0000002a00057305 */ /* 0x008e64000020f100 */
[----:B-1----:R-:W-:-:S04]  /*1eb0*/  IMAD.IADD R5, R12, 0x1, R5 ;  /* 0x000000010c057824 */ /* 0x002fc800078e0205 */
[----:B------:R-:W-:-:S04]  /*1ec0*/  IMAD R23, R34, UR4, R5 ;  /* 0x0000000422177c24 */ /* 0x000fc8000f8e0205 */
[----:B--2---:R-:W-:-:S05]  /*1ed0*/  IMAD.WIDE R20, R23, 0x4, R20 ;  /* 0x0000000417147825 */ /* 0x004fca00078e0214 */
[----:B------:R-:W2:Y:S02]  /*1ee0*/  LDG.E R5, desc[UR12][R20.64] ;  /* 0x0000000c14057981 */ /* 0x000ea4000c1e1900 */
[----:B--2---:R-:W-:-:S13]  /*1ef0*/  ISETP.GT.AND P0, PT, R5, -0x1, PT ;  /* 0xffffffff0500780c */ /* 0x004fda0003f04270 */
[----:B------:R-:W-:Y:S05]  /*1f00*/  @P0 BRA `(.L_x_46) ;  /* 0x0000000800280947 */ /* 0x000fea0003800000 */
[----:B------:R-:W1:Y:S01]  /*1f10*/  LDCU UR9, c[0x0][0x384] ;  /* 0x00007080ff0977ac */ /* 0x000e620008000800 */
[----:B------:R2:W-:Y:S01]  /*1f20*/  STG.E desc[UR12][R20.64], R32 ;  /* 0x0000002014007986 */ /* 0x0005e2000c10190c */
[----:B------:R-:W-:Y:S01]  /*1f30*/  UMOV UR4, URZ ;  /* 0x000000ff00047c82 */ /* 0x000fe20008000000 */
[----:B-1----:R-:W-:Y:S02]  /*1f40*/  UISETP.GE.U32.AND UP0, UPT, UR9, 0x10, UPT ;  /* 0x000000100900788c */ /* 0x002fe4000bf06070 */
[----:B------:R-:W-:Y:S02]  /*1f50*/  IMAD R5, R32, UR9, RZ ;  /* 0x0000000920057c24 */ /* 0x000fe4000f8e02ff */
[----:B------:R-:W-:-:S05]  /*1f60*/  IMAD R6, R23, UR9, RZ ;  /* 0x0000000917067c24 */ /* 0x000fca000f8e02ff */
[----:B--2---:R-:W-:Y:S05]  /*1f70*/  BRA.U !UP0, `(.L_x_59) ;  /* 0x0000000108c87547 */ /* 0x004fea000b800000 */
[----:B------:R-:W1:Y:S01]  /*1f80*/  LDC.64 R20, c[0x0][0x3b0] ;  /* 0x0000ec00ff147b82 */ /* 0x000e620000000a00 */
[----:B------:R-:W-:Y:S01]  /*1f90*/  ULOP3.LUT UR4, UR9, 0x7ffffff0, URZ, 0xc0, !UPT ;  /* 0x7ffffff009047892 */ /* 0x000fe2000f8ec0ff */
[----:B------:R-:W-:-:S03]  /*1fa0*/  MOV R25, R6 ;  /* 0x0000000600197202 */ /* 0x000fc60000000f00 */
[----:B------:R-:W-:Y:S01]  /*1fb0*/  UIADD3 UR9, UPT, UPT, -UR4, URZ, URZ ;  /* 0x000000ff04097290 */ /* 0x000fe2000fffe1ff */
[----:B-1----:R-:W-:-:S03]  /*1fc0*/  IMAD.WIDE.U32 R20, R5, 0x4, R20 ;  /* 0x0000000405147825 */ /* 0x002fc600078e0014 */
[----:B------:R-:W-:-:S05]  /*1fd0*/  IADD3 R8, P0, PT, R20, 0x20, RZ ;  /* 0x0000002014087810 */ /* 0x000fca0007f1e0ff */
[----:B------:R-:W-:-:S08]  /*1fe0*/  IMAD.X R35, RZ, RZ, R21, P0 ;  /* 0x000000ffff237224 */ /* 0x000fd000000e0615 */
.L_x_60:
[----:B------:R-:W-:Y:S01]  /*1ff0*/  IMAD.MOV.U32 R20, RZ, RZ, R8 ;  /* 0x000000ffff147224 */ /* 0x000fe200078e0008 */
[----:B------:R-:W-:-:S05]  /*2000*/  MOV R21, R35 ;  /* 0x0000002300157202 */ /* 0x000fca0000000f00 */
[----:B---3--:R-:W2:Y:S01]  /*2010*/  LDG.E R27, desc[UR12][R20.64+-0x20] ;  /* 0xffffe00c141b7981 */ /* 0x008ea2000c1e1900 */
[----:B------:R-:W-:Y:S02]  /*2020*/  IMAD.U32 R22, RZ, RZ, UR7 ;  /* 0x00000007ff167e24 */ /* 0x000fe4000f8e00ff */
[----:B------:R-:W-:Y:S02]  /*2030*/  IMAD.U32 R23, RZ, RZ, UR8 ;  /* 0x00000008ff177e24 */ /* 0x000fe4000f8e00ff */
[----:B------:R-:W-:-:S05]  /*2040*/  IMAD.WIDE R22, R25, 0x4, R22 ;  /* 0x0000000419167825 */ /* 0x000fca00078e0216 */
[----:B--2---:R1:W-:Y:S04]  /*2050*/  STG.E desc[UR12][R22.64+-0x20], R27 ;  /* 0xffffe01b16007986 */ /* 0x0043e8000c10190c */
[----:B------:R-:W2:Y:S04]  /*2060*/  LDG.E R29, desc[UR12][R20.64+-0x1c] ;  /* 0xffffe40c141d7981 */ /* 0x000ea8000c1e1900 */
[----:B--2---:R2:W-:Y:S04]  /*2070*/  STG.E desc[UR12][R22.64+-0x1c], R29 ;  /* 0xffffe41d16007986 */ /* 0x0045e8000c10190c */
[----:B------:R-:W3:Y:S04]  /*2080*/  LDG.E R31, desc[UR12][R20.64+-0x18] ;  /* 0xffffe80c141f7981 */ /* 0x000ee8000c1e1900 */
[----:B---3--:R3:W-:Y:S04]  /*2090*/  STG.E desc[UR12][R22.64+-0x18], R31 ;  /* 0xffffe81f16007986 */ /* 0x0087e8000c10190c */
[----:B------:R-:W4:Y:S04]  /*20a0*/  LDG.E R33, desc[UR12][R20.64+-0x14] ;  /* 0xffffec0c14217981 */ /* 0x000f28000c1e1900 */
[----:B----4-:R4:W-:Y:S04]  /*20b0*/  STG.E desc[UR12][R22.64+-0x14], R33 ;  /* 0xffffec2116007986 */ /* 0x0109e8000c10190c */
[----:B------:R-:W5:Y:S04]  /*20c0*/  LDG.E R35, desc[UR12][R20.64+-0x10] ;  /* 0xfffff00c14237981 */ /* 0x000f68000c1e1900 */
[----:B-----5:R5:W-:Y:S04]  /*20d0*/  STG.E desc[UR12][R22.64+-0x10], R35 ;  /* 0xfffff02316007986 */ /* 0x020be8000c10190c */
[----:B------:R-:W2:Y:S04]  /*20e0*/  LDG.E R37, desc[UR12][R20.64+-0xc] ;  /* 0xfffff40c14257981 */ /* 0x000ea8000c1e1900 */
[----:B--2---:R2:W-:Y:S04]  /*20f0*/  STG.E desc[UR12][R22.64+-0xc], R37 ;  /* 0xfffff42516007986 */ /* 0x0045e8000c10190c */
[----:B-1----:R-:W3:Y:S04]  /*2100*/  LDG.E R27, desc[UR12][R20.64+-0x8] ;  /* 0xfffff80c141b7981 */ /* 0x002ee8000c1e1900 */
[----:B---3--:R1:W-:Y:S04]  /*2110*/  STG.E desc[UR12][R22.64+-0x8], R27 ;  /* 0xfffff81b16007986 */ /* 0x0083e8000c10190c */
        /* <DEDUP_REMOVED lines=8> */
[----:B------:R-:W3:Y:S04]  /*21a0*/  LDG.E R37, desc[UR12][R20.64+0xc] ;  /* 0x00000c0c14257981 */ /* 0x000ee8000c1e1900 */
[----:B---3--:R3:W-:Y:S04]  /*21b0*/  STG.E desc[UR12][R22.64+0xc], R37 ;  /* 0x00000c2516007986 */ /* 0x0087e8000c10190c */
[----:B-1----:R-:W4:Y:S04]  /*21c0*/  LDG.E R27, desc[UR12][R20.64+0x10] ;  /* 0x0000100c141b7981 */ /* 0x002f28000c1e1900 */
[----:B----4-:R3:W-:Y:S04]  /*21d0*/  STG.E desc[UR12][R22.64+0x10], R27 ;  /* 0x0000101b16007986 */ /* 0x0107e8000c10190c */
[----:B------:R-:W4:Y:S04]  /*21e0*/  LDG.E R29, desc[UR12][R20.64+0x14] ;  /* 0x0000140c141d7981 */ /* 0x000f28000c1e1900 */
[----:B----4-:R3:W-:Y:S04]  /*21f0*/  STG.E desc[UR12][R22.64+0x14], R29 ;  /* 0x0000141d16007986 */ /* 0x0107e8000c10190c */
[----:B------:R-:W4:Y:S04]  /*2200*/  LDG.E R31, desc[UR12][R20.64+0x18] ;  /* 0x0000180c141f7981 */ /* 0x000f28000c1e1900 */
[----:B----4-:R3:W-:Y:S04]  /*2210*/  STG.E desc[UR12][R22.64+0x18], R31 ;  /* 0x0000181f16007986 */ /* 0x0107e8000c10190c */
[----:B-----5:R-:W4:Y:S01]  /*2220*/  LDG.E R33, desc[UR12][R20.64+0x1c] ;  /* 0x00001c0c14217981 */ /* 0x020f22000c1e1900 */
[----:B------:R-:W-:Y:S01]  /*2230*/  UIADD3 UR9, UPT, UPT, UR9, 0x10, URZ ;  /* 0x0000001009097890 */ /* 0x000fe2000fffe0ff */
[----:B------:R-:W-:Y:S01]  /*2240*/  IADD3 R8, P0, PT, R20, 0x40, RZ ;  /* 0x0000004014087810 */ /* 0x000fe20007f1e0ff */
[----:B------:R-:W-:-:S02]  /*2250*/  VIADD R25, R25, 0x10 ;  /* 0x0000001019197836 */ /* 0x000fc40000000000 */
[----:B------:R-:W-:Y:S01]  /*2260*/  UISETP.NE.AND UP0, UPT, UR9, URZ, UPT ;  /* 0x000000ff0900728c */ /* 0x000fe2000bf05270 */
[----:B--2---:R-:W-:Y:S01]  /*2270*/  IADD3.X R35, PT, PT, RZ, R21, RZ, P0, !PT ;  /* 0x00000015ff237210 */ /* 0x004fe200007fe4ff */
[----:B----4-:R3:W-:Y:S07]  /*2280*/  STG.E desc[UR12][R22.64+0x1c], R33 ;  /* 0x00001c2116007986 */ /* 0x0107ee000c10190c */
[----:B------:R-:W-:Y:S05]  /*2290*/  BRA.U UP0, `(.L_x_60) ;  /* 0xfffffffd00547547 */ /* 0x000fea000b83ffff */
.L_x_59:
[----:B------:R-:W-:-:S09]  /*22a0*/  UISETP.NE.AND UP0, UPT, UR10, URZ, UPT ;  /* 0x000000ff0a00728c */ /* 0x000fd2000bf05270 */
[----:B------:R-:W-:Y:S05]  /*22b0*/  BRA.U !UP0, `(.L_x_46) ;  /* 0x00000005083c7547 */ /* 0x000fea000b800000 */
[----:B------:R-:W-:Y:S02]  /*22c0*/  UIADD3 UR9, UPT, UPT, UR10, -0x1, URZ ;  /* 0xffffffff0a097890 */ /* 0x000fe4000fffe0ff */
[----:B------:R-:W-:Y:S02]  /*22d0*/  UISETP.NE.AND UP1, UPT, UR11, URZ, UPT ;  /* 0x000000ff0b00728c */ /* 0x000fe4000bf25270 */
[----:B------:R-:W-:-:S09]  /*22e0*/  UISETP.GE.U32.AND UP0, UPT, UR9, 0x7, UPT ;  /* 0x000000070900788c */ /* 0x000fd2000bf06070 */
[----:B------:R-:W-:Y:S05]  /*22f0*/  BRA.U !UP0, `(.L_x_61) ;  /* 0x0000000108707547 */ /* 0x000fea000b800000 */
[----:B------:R-:W1:Y:S01]  /*2300*/  LDC.64 R24, c[0x0][0x3b0] ;  /* 0x0000ec00ff187b82 */ /* 0x000e620000000a00 */
[----:B------:R-:W-:Y:S01]  /*2310*/  VIADD R21, R5, UR4 ;  /* 0x0000000405157c36 */ /* 0x000fe20008000000 */
[----:B------:R-:W2:Y:S06]  /*2320*/  LDCU.64 UR14, c[0x0][0x3b0] ;  /* 0x00007600ff0e77ac */ /* 0x000eac0008000a00 */
[----:B---3--:R-:W3:Y:S01]  /*2330*/  LDC.64 R22, c[0x0][0x3d0] ;  /* 0x0000f400ff167b82 */ /* 0x008ee20000000a00 */
[----:B-1----:R-:W-:-:S06]  /*2340*/  IMAD.WIDE.U32 R24, R21, 0x4, R24 ;  /* 0x0000000415187825 */ /* 0x002fcc00078e0018 */
[----:B------:R-:W4:Y:S01]  /*2350*/  LDG.E R25, desc[UR12][R24.64] ;  /* 0x0000000c18197981 */ /* 0x000f22000c1e1900 */
[----:B------:R-:W-:Y:S02]  /*2360*/  IADD3 R8, P0, PT, R5, UR4, RZ ;  /* 0x0000000405087c10 */ /* 0x000fe4000ff1e0ff */
[----:B------:R-:W-:-:S03]  /*2370*/  IADD3 R21, PT, PT, R6, UR4, RZ ;  /* 0x0000000406157c10 */ /* 0x000fc6000fffe0ff */
[----:B------:R-:W-:Y:S01]  /*2380*/  IMAD.X R27, RZ, RZ, RZ, P0 ;  /* 0x000000ffff1b7224 */ /* 0x000fe200000e06ff */
[----:B--2---:R-:W-:Y:S01]  /*2390*/  LEA R20, P0, R8, UR14, 0x2 ;  /* 0x0000000e08147c11 */ /* 0x004fe2000f8010ff */
[----:B---3--:R-:W-:-:S03]  /*23a0*/  IMAD.WIDE R22, R21, 0x4, R22 ;  /* 0x0000000415167825 */ /* 0x008fc600078e0216 */
[----:B------:R-:W-:Y:S02]  /*23b0*/  LEA.HI.X R21, R8, UR15, R27, 0x2, P0 ;  /* 0x0000000f08157c11 */ /* 0x000fe400080f141b */
[----:B----4-:R1:W-:Y:S04]  /*23c0*/  STG.E desc[UR12][R22.64], R25 ;  /* 0x0000001916007986 */ /* 0x0103e8000c10190c */
[----:B------:R-:W2:Y:S04]  /*23d0*/  LDG.E R27, desc[UR12][R20.64+0x4] ;  /* 0x0000040c141b7981 */ /* 0x000ea8000c1e1900 */
[----:B--2---:R2:W-:Y:S04]  /*23e0*/  STG.E desc[UR12][R22.64+0x4], R27 ;  /* 0x0000041b16007986 */ /* 0x0045e8000c10190c */
[----:B------:R-:W3:Y:S04]  /*23f0*/  LDG.E R29, desc[UR12][R20.64+0x8] ;  /* 0x0000080c141d7981 */ /* 0x000ee8000c1e1900 */
[----:B---3--:R4:W-:Y:S04]  /*2400*/  STG.E desc[UR12][R22.64+0x8], R29 ;  /* 0x0000081d16007986 */ /* 0x0089e8000c10190c */
[----:B------:R-:W3:Y:S04]  /*2410*/  LDG.E R31, desc[UR12][R20.64+0xc] ;  /* 0x00000c0c141f7981 */ /* 0x000ee8000c1e1900 */
[----:B---3--:R4:W-:Y:S04]  /*2420*/  STG.E desc[UR12][R22.64+0xc], R31 ;  /* 0x00000c1f16007986 */ /* 0x0089e8000c10190c */
[----:B------:R-:W3:Y:S04]  /*2430*/  LDG.E R33, desc[UR12][R20.64+0x10] ;  /* 0x0000100c14217981 */ /* 0x000ee8000c1e1900 */
[----:B---3--:R4:W-:Y:S04]  /*2440*/  STG.E desc[UR12][R22.64+0x10], R33 ;  /* 0x0000102116007986 */ /* 0x0089e8000c10190c */
[----:B------:R-:W3:Y:S04]  /*2450*/  LDG.E R35, desc[UR12][R20.64+0x14] ;  /* 0x0000140c14237981 */ /* 0x000ee8000c1e1900 */
[----:B---3--:R4:W-:Y:S04]  /*2460*/  STG.E desc[UR12][R22.64+0x14], R35 ;  /* 0x0000142316007986 */ /* 0x0089e8000c10190c */
[----:B-1----:R-:W3:Y:S04]  /*2470*/  LDG.E R25, desc[UR12][R20.64+0x18] ;  /* 0x0000180c14197981 */ /* 0x002ee8000c1e1900 */
[----:B---3--:R4:W-:Y:S04]  /*2480*/  STG.E desc[UR12][R22.64+0x18], R25 ;  /* 0x0000181916007986 */ /* 0x0089e8000c10190c */
[----:B--2---:R-:W2:Y:S01]  /*2490*/  LDG.E R27, desc[UR12][R20.64+0x1c] ;  /* 0x00001c0c141b7981 */ /* 0x004ea2000c1e1900 */
[----:B------:R-:W-:-:S03]  /*24a0*/  UIADD3 UR4, UPT, UPT, UR4, 0x8, URZ ;  /* 0x0000000804047890 */ /* 0x000fc6000fffe0ff */
[----:B--2---:R4:W-:Y:S09]  /*24b0*/  STG.E desc[UR12][R22.64+0x1c], R27 ;  /* 0x00001c1b16007986 */ /* 0x0049f2000c10190c */
.L_x_61:
[----:B------:R-:W-:Y:S05]  /*24c0*/  BRA.U !UP1, `(.L_x_46) ;  /* 0x0000000109b87547 */ /* 0x000fea000b800000 */
[----:B------:R-:W-:Y:S02]  /*24d0*/  UIADD3 UR9, UPT, UPT, UR11, -0x1, URZ ;  /* 0xffffffff0b097890 */ /* 0x000fe4000fffe0ff */
[----:B------:R-:W-:Y:S02]  /*24e0*/  UISETP.NE.AND UP1, UPT, UR5, URZ, UPT ;  /* 0x000000ff0500728c */ /* 0x000fe4000bf25270 */
[----:B------:R-:W-:-:S09]  /*24f0*/  UISETP.GE.U32.AND UP0, UPT, UR9, 0x3, UPT ;  /* 0x000000030900788c */ /* 0x000fd2000bf06070 */
[----:B------:R-:W-:Y:S05]  /*2500*/  BRA.U !UP0, `(.L_x_62) ;  /* 0x0000000108507547 */ /* 0x000fea000b800000 */
[----:B------:R-:W1:Y:S01]  /*2510*/  LDC.64 R20, c[0x0][0x3b0] ;  /* 0x0000ec00ff147b82 */ /* 0x000e620000000a00 */
[----:B----4-:R-:W-:Y:S01]  /*2520*/  VIADD R25, R5, UR4 ;  /* 0x0000000405197c36 */ /* 0x010fe20008000000 */
        /* <DEDUP_REMOVED lines=13> */
[----:B------:R-:W2:Y:S04]  /*2600*/  LDG.E R29, desc[UR12][R20.64+0x8] ;  /* 0x0000080c141d7981 */ /* 0x000ea8000c1e1900 */
[----:B--2---:R1:W-:Y:S04]  /*2610*/  STG.E desc[UR12][R22.64+0x8], R29 ;  /* 0x0000081d16007986 */ /* 0x0043e8000c10190c */
[----:B------:R-:W2:Y:S01]  /*2620*/  LDG.E R31, desc[UR12][R20.64+0xc] ;  /* 0x00000c0c141f7981 */ /* 0x000ea2000c1e1900 */
[----:B------:R-:W-:-:S03]  /*2630*/  UIADD3 UR4, UPT, UPT, UR4, 0x4, URZ ;  /* 0x0000000404047890 */ /* 0x000fc6000fffe0ff */
[----:B--2---:R1:W-:Y:S09]  /*2640*/  STG.E desc[UR12][R22.64+0xc], R31 ;  /* 0x00000c1f16007986 */ /* 0x0043f2000c10190c */
.L_x_62:
[----:B------:R-:W-:Y:S05]  /*2650*/  BRA.U !UP1, `(.L_x_46) ;  /* 0x0000000109547547 */ /* 0x000fea000b800000 */
[----:B-1-34-:R-:W1:Y:S01]  /*2660*/  LDC.64 R22, c[0x0][0x3b0] ;  /* 0x0000ec00ff167b82 */ /* 0x01ae620000000a00 */
[----:B------:R-:W-:-:S04]  /*2670*/  VIADD R21, R5, UR4 ;  /* 0x0000000405157c36 */ /* 0x000fc80008000000 */
[----:B-1----:R-:W-:-:S03]  /*2680*/  IMAD.WIDE.U32 R22, R21, 0x4, R22 ;  /* 0x0000000415167825 */ /* 0x002fc600078e0016 */
[----:B------:R-:W1:Y:S03]  /*2690*/  LDC.64 R20, c[0x0][0x3d0] ;  /* 0x0000f400ff147b82 */ /* 0x000e660000000a00 */
[----:B------:R-:W2:Y:S01]  /*26a0*/  LDG.E R23, desc[UR12][R22.64] ;  /* 0x0000000c16177981 */ /* 0x000ea2000c1e1900 */
[----:B------:R-:W-:Y:S01]  /*26b0*/  IADD3 R25, PT, PT, R6, UR4, RZ ;  /* 0x0000000406197c10 */ /* 0x000fe2000fffe0ff */
[----:B------:R-:W-:-:S04]  /*26c0*/  UISETP.NE.AND UP0, UPT, UR5, 0x1, UPT ;  /* 0x000000010500788c */ /* 0x000fc8000bf05270 */
[----:B-1----:R-:W-:-:S05]  /*26d0*/  IMAD.WIDE R20, R25, 0x4, R20 ;  /* 0x0000000419147825 */ /* 0x002fca00078e0214 */
[----:B--2---:R2:W-:Y:S01]  /*26e0*/  STG.E desc[UR12][R20.64], R23 ;  /* 0x0000001714007986 */ /* 0x0045e2000c10190c */
[----:B------:R-:W-:Y:S05]  /*26f0*/  BRA.U !UP0, `(.L_x_46) ;  /* 0x00000001082c7547 */ /* 0x000fea000b800000 */
[----:B------:R-:W1:Y:S01]  /*2700*/  LDCU.64 UR14, c[0x0][0x3b0] ;  /* 0x00007600ff0e77ac */ /* 0x000e620008000a00 */
[----:B------:R-:W-:-:S05]  /*2710*/  IADD3 R5, P0, PT, R5, UR4, RZ ;  /* 0x0000000405057c10 */ /* 0x000fca000ff1e0ff */
[----:B------:R-:W-:Y:S01]  /*2720*/  IMAD.X R6, RZ, RZ, RZ, P0 ;  /* 0x000000ffff067224 */ /* 0x000fe200000e06ff */
[----:B-1----:R-:W-:-:S04]  /*2730*/  LEA R22, P0, R5, UR14, 0x2 ;  /* 0x0000000e05167c11 */ /* 0x002fc8000f8010ff */
[----:B--2---:R-:W-:-:S05]  /*2740*/  LEA.HI.X R23, R5, UR15, R6, 0x2, P0 ;  /* 0x0000000f05177c11 */ /* 0x004fca00080f1406 */
[----:B------:R-:W2:Y:S01]  /*2750*/  LDG.E R5, desc[UR12][R22.64+0x4] ;  /* 0x0000040c16057981 */ /* 0x000ea2000c1e1900 */
[----:B------:R-:W-:-:S03]  /*2760*/  UISETP.NE.AND UP0, UPT, UR5, 0x2, UPT ;  /* 0x000000020500788c */ /* 0x000fc6000bf05270 */
[----:B--2---:R1:W-:Y:S06]  /*2770*/  STG.E desc[UR12][R20.64+0x4], R5 ;  /* 0x0000040514007986 */ /* 0x0043ec000c10190c */
[----:B------:R-:W-:Y:S05]  /*2780*/  BRA.U !UP0, `(.L_x_46) ;  /* 0x0000000108087547 */ /* 0x000fea000b800000 */
[----:B------:R-:W2:Y:S04]  /*2790*/  LDG.E R23, desc[UR12][R22.64+0x8] ;  /* 0x0000080c16177981 */ /* 0x000ea8000c1e1900 */
[----:B--2---:R2:W-:Y:S02]  /*27a0*/  STG.E desc[UR12][R20.64+0x8], R23 ;  /* 0x0000081714007986 */ /* 0x0045e4000c10190c */
.L_x_46:
[----:B------:R-:W-:Y:S05]  /*27b0*/  BSYNC.RECONVERGENT B4 ;  /* 0x0000000000047941 */ /* 0x000fea0003800200 */
.L_x_45:
[----:B------:R-:W-:Y:S05]  /*27c0*/  @P1 BRA `(.L_x_63) ;  /* 0xffffffec005c1947 */ /* 0x000fea000383ffff */
.L_x_44:
[----:B------:R-:W-:Y:S05]  /*27d0*/  BSYNC.RECONVERGENT B3 ;  /* 0x0000000000037941 */ /* 0x000fea0003800200 */
.L_x_43:
[C---:B------:R-:W-:Y:S01]  /*27e0*/  ISETP.NE.AND P0, PT, R17.reuse, R10, PT ;  /* 0x0000000a1100720c */ /* 0x040fe20003f05270 */
[----:B------:R-:W-:-:S12]  /*27f0*/  VIADD R17, R17, 0x1 ;  /* 0x0000000111117836 */ /* 0x000fd80000000000 */
[----:B------:R-:W-:Y:S05]  /*2800*/  @P0 BRA `(.L_x_64) ;  /* 0xffffffec002c0947 */ /* 0x000fea000383ffff */
.L_x_42:
[----:B------:R-:W-:Y:S05]  /*2810*/  BSYNC.RECONVERGENT B2 ;  /* 0x0000000000027941 */ /* 0x000fea0003800200 */
.L_x_41:
[----:B------:R-:W-:-:S13]  /*2820*/  ISETP.NE.AND P0, PT, R14, R9, PT ;  /* 0x000000090e00720c */ /* 0x000fda0003f05270 */
[----:B------:R-:W-:Y:S05]  /*2830*/  @!P0 EXIT ;  /* 0x000000000000894d */ /* 0x000fea0003800000 */
[----:B------:R-:W-:Y:S01]  /*2840*/  IADD3 R14, PT, PT, R14, 0x1, RZ ;  /* 0x000000010e0e7810 */ /* 0x000fe20007ffe0ff */
[----:B------:R-:W-:Y:S06]  /*2850*/  BRA `(.L_x_65) ;  /* 0xffffffec00087947 */ /* 0x000fec000383ffff */
        .weak           $__internal_0_$__cuda_sm20_div_rn_f64_full
        .type           $__internal_0_$__cuda_sm20_div_rn_f64_full,@function
        .size           $__internal_0_$__cuda_sm20_div_rn_f64_full,($__internal_1_$__cuda_sm3x_div_rn_noftz_f32_slowpath - $__internal_0_$__cuda_sm20_div_rn_f64_full)
$__internal_0_$__cuda_sm20_div_rn_f64_full:
[C---:B------:R-:W-:Y:S01]  /*2860*/  FSETP.GEU.AND P0, PT, |R23|.reuse, 1.469367938527859385e-39, PT ;  /* 0x001000001700780b */ /* 0x040fe20003f0e200 */
[----:B------:R-:W-:Y:S01]  /*2870*/  IMAD.MOV.U32 R26, RZ, RZ, 0x1 ;  /* 0x00000001ff1a7424 */ /* 0x000fe200078e00ff */
[----:B------:R-:W-:Y:S01]  /*2880*/  LOP3.LUT R20, R23, 0x800fffff, RZ, 0xc0, !PT ;  /* 0x800fffff17147812 */ /* 0x000fe200078ec0ff */
[----:B------:R-:W-:Y:S01]  /*2890*/  BSSY.RECONVERGENT B0, `(.L_x_66) ;  /* 0x0000054000007945 */ /* 0x000fe20003800200 */
[C---:B------:R-:W-:Y:S02]  /*28a0*/  FSETP.GEU.AND P3, PT, |R25|.reuse, 1.469367938527859385e-39, PT ;  /* 0x001000001900780b */ /* 0x040fe40003f6e200 */
[----:B------:R-:W-:Y:S01]  /*28b0*/  LOP3.LUT R21, R20, 0x3ff00000, RZ, 0xfc, !PT ;  /* 0x3ff0000014157812 */ /* 0x000fe200078efcff */
[----:B------:R-:W-:Y:S01]  /*28c0*/  IMAD.MOV.U32 R20, RZ, RZ, R22 ;  /* 0x000000ffff147224 */ /* 0x000fe200078e0016 */
[----:B------:R-:W-:Y:S02]  /*28d0*/  LOP3.LUT R37, R25, 0x7ff00000, RZ, 0xc0, !PT ;  /* 0x7ff0000019257812 */ /* 0x000fe400078ec0ff */
[----:B------:R-:W-:-:S03]  /*28e0*/  LOP3.LUT R40, R23, 0x7ff00000, RZ, 0xc0, !PT ;  /* 0x7ff0000017287812 */ /* 0x000fc600078ec0ff */
[----:B------:R-:W-:Y:S01]  /*28f0*/  @!P0 DMUL R20, R22, 8.98846567431157953865e+307 ;  /* 0x7fe0000016148828 */ /* 0x000fe20000000000 */
[----:B------:R-:W-:-:S03]  /*2900*/  ISETP.GE.U32.AND P2, PT, R37, R40, PT ;  /* 0x000000282500720c */ /* 0x000fc60003f46070 */
[----:B------:R-:W-:Y:S01]  /*2910*/  @!P3 LOP3.LUT R6, R23, 0x7ff00000, RZ, 0xc0, !PT ;  /* 0x7ff000001706b812 */ /* 0x000fe200078ec0ff */
[----:B------:R-:W-:Y:S01]  /*2920*/  @!P3 IMAD.MOV.U32 R44, RZ, RZ, RZ ;  /* 0x000000ffff2cb224 */ /* 0x000fe200078e00ff */
[----:B------:R-:W0:Y:S02]  /*2930*/  MUFU.RCP64H R27, R21 ;  /* 0x00000015001b7308 */ /* 0x000e240000001800 */
[----:B------:R-:W-:Y:S02]  /*2940*/  @!P3 ISETP.GE.U32.AND P4, PT, R37, R6, PT ;  /* 0x000000062500b20c */ /* 0x000fe40003f86070 */
[----:B------:R-:W-:Y:S02]  /*2950*/  MOV R6, 0x1ca00000 ;  /* 0x1ca0000000067802 */ /* 0x000fe40000000f00 */
[----:B------:R-:W-:Y:S02]  /*2960*/  @!P0 LOP3.LUT R40, R21, 0x7ff00000, RZ, 0xc0, !PT ;  /* 0x7ff0000015288812 */ /* 0x000fe400078ec0ff */
[----:B------:R-:W-:-:S04]  /*2970*/  @!P3 SEL R5, R6, 0x63400000, !P4 ;  /* 0x634000000605b807 */ /* 0x000fc80006000000 */
[----:B------:R-:W-:-:S04]  /*2980*/  @!P3 LOP3.LUT R5, R5, 0x80000000, R25, 0xf8, !PT ;  /* 0x800000000505b812 */ /* 0x000fc800078ef819 */
[----:B------:R-:W-:Y:S01]  /*2990*/  @!P3 LOP3.LUT R45, R5, 0x100000, RZ, 0xfc, !PT ;  /* 0x00100000052db812 */ /* 0x000fe200078efcff */
[----:B0-----:R-:W-:Y:S01]  /*29a0*/  DFMA R28, R26, -R20, 1 ;  /* 0x3ff000001a1c742b */ /* 0x001fe20000000814 */
[----:B------:R-:W-:-:S07]  /*29b0*/  MOV R5, R37 ;  /* 0x0000002500057202 */ /* 0x000fce0000000f00 */
[----:B------:R-:W-:-:S08]  /*29c0*/  DFMA R28, R28, R28, R28 ;  /* 0x0000001c1c1c722b */ /* 0x000fd0000000001c */
[----:B------:R-:W-:Y:S01]  /*29d0*/  DFMA R28, R26, R28, R26 ;  /* 0x0000001c1a1c722b */ /* 0x000fe2000000001a */
[----:B------:R-:W-:Y:S01]  /*29e0*/  SEL R27, R6, 0x63400000, !P2 ;  /* 0x63400000061b7807 */ /* 0x000fe20005000000 */
[----:B------:R-:W-:-:S03]  /*29f0*/  IMAD.MOV.U32 R26, RZ, RZ, R24 ;  /* 0x000000ffff1a7224 */ /* 0x000fc600078e0018 */
[----:B------:R-:W-:-:S03]  /*2a00*/  LOP3.LUT R27, R27, 0x800fffff, R25, 0xf8, !PT ;  /* 0x800fffff1b1b7812 */ /* 0x000fc600078ef819 */
[----:B------:R-:W-:-:S03]  /*2a10*/  DFMA R30, R28, -R20, 1 ;  /* 0x3ff000001c1e742b */ /* 0x000fc60000000814 */
[----:B------:R-:W-:-:S05]  /*2a20*/  @!P3 DFMA R26, R26, 2, -R44 ;  /* 0x400000001a1ab82b */ /* 0x000fca000000082c */
[----:B------:R-:W-:-:S05]  /*2a30*/  DFMA R28, R28, R30, R28 ;  /* 0x0000001e1c1c722b */ /* 0x000fca000000001c */
[----:B------:R-:W-:-:S03]  /*2a40*/  @!P3 LOP3.LUT R5, R27, 0x7ff00000, RZ, 0xc0, !PT ;  /* 0x7ff000001b05b812 */ /* 0x000fc600078ec0ff */
[----:B------:R-:W-:Y:S02]  /*2a50*/  DMUL R30, R28, R26 ;  /* 0x0000001a1c1e7228 */ /* 0x000fe40000000000 */
[----:B------:R-:W-:-:S05]  /*2a60*/  VIADD R39, R5, 0xffffffff ;  /* 0xffffffff05277836 */ /* 0x000fca0000000000 */
[----:B------:R-:W-:Y:S01]  /*2a70*/  ISETP.GT.U32.AND P0, PT, R39, 0x7feffffe, PT ;  /* 0x7feffffe2700780c */ /* 0x000fe20003f04070 */
[----:B------:R-:W-:Y:S01]  /*2a80*/  VIADD R39, R40, 0xffffffff ;  /* 0xffffffff28277836 */ /* 0x000fe20000000000 */
[----:B------:R-:W-:-:S04]  /*2a90*/  DFMA R44, R30, -R20, R26 ;  /* 0x800000141e2c722b */ /* 0x000fc8000000001a */
[----:B------:R-:W-:-:S04]  /*2aa0*/  ISETP.GT.U32.OR P0, PT, R39, 0x7feffffe, P0 ;  /* 0x7feffffe2700780c */ /* 0x000fc80000704470 */
[----:B------:R-:W-:-:S09]  /*2ab0*/  DFMA R28, R28, R44, R30 ;  /* 0x0000002c1c1c722b */ /* 0x000fd2000000001e */
[----:B------:R-:W-:Y:S05]  /*2ac0*/  @P0 BRA `(.L_x_67) ;  /* 0x00000000006c0947 */ /* 0x000fea0003800000 */
[----:B------:R-:W-:-:S04]  /*2ad0*/  LOP3.LUT R24, R23, 0x7ff00000, RZ, 0xc0, !PT ;  /* 0x7ff0000017187812 */ /* 0x000fc800078ec0ff */
[CC--:B------:R-:W-:Y:S02]  /*2ae0*/  VIADDMNMX R5, R37.reuse, -R24.reuse, 0xb9600000, !PT ;  /* 0xb960000025057446 */ /* 0x0c0fe40007800918 */
[----:B------:R-:W-:Y:S01]  /*2af0*/  ISETP.GE.U32.AND P0, PT, R37, R24, PT ;  /* 0x000000182500720c */ /* 0x000fe20003f06070 */
[----:B------:R-:W-:Y:S01]  /*2b00*/  IMAD.MOV.U32 R24, RZ, RZ, RZ ;  /* 0x000000ffff187224 */ /* 0x000fe200078e00ff */
[----:B------:R-:W-:Y:S02]  /*2b10*/  VIMNMX R5, PT, PT, R5, 0x46a00000, PT ;  /* 0x46a0000005057848 */ /* 0x000fe40003fe0100 */
[----:B------:R-:W-:-:S04]  /*2b20*/  SEL R6, R6, 0x63400000, !P0 ;  /* 0x6340000006067807 */ /* 0x000fc80004000000 */
[----:B------:R-:W-:-:S05]  /*2b30*/  IADD3 R5, PT, PT, -R6, R5, RZ ;  /* 0x0000000506057210 */ /* 0x000fca0007ffe1ff */
[----:B------:R-:W-:-:S06]  /*2b40*/  VIADD R25, R5, 0x7fe00000 ;  /* 0x7fe0000005197836 */ /* 0x000fcc0000000000 */
[----:B------:R-:W-:-:S10]  /*2b50*/  DMUL R30, R28, R24 ;  /* 0x000000181c1e7228 */ /* 0x000fd40000000000 */
[----:B------:R-:W-:-:S13]  /*2b60*/  FSETP.GTU.AND P0, PT, |R31|, 1.469367938527859385e-39, PT ;  /* 0x001000001f00780b */ /* 0x000fda0003f0c200 */
[----:B------:R-:W-:Y:S05]  /*2b70*/  @P0 BRA `(.L_x_68) ;  /* 0x0000000000940947 */ /* 0x000fea0003800000 */
[----:B------:R-:W-:Y:S01]  /*2b80*/  DFMA R20, R28, -R20, R26 ;  /* 0x800000141c14722b */ /* 0x000fe2000000001a */
[----:B------:R-:W-:-:S09]  /*2b90*/  MOV R24, RZ ;  /* 0x000000ff00187202 */ /* 0x000fd20000000f00 */
[C---:B------:R-:W-:Y:S02]  /*2ba0*/  FSETP.NEU.AND P0, PT, R21.reuse, RZ, PT ;  /* 0x000000ff1500720b */ /* 0x040fe40003f0d000 */
[----:B------:R-:W-:-:S04]  /*2bb0*/  LOP3.LUT R22, R21, 0x80000000, R23, 0x48, !PT ;  /* 0x8000000015167812 */ /* 0x000fc800078e4817 */
[----:B------:R-:W-:-:S07]  /*2bc0*/  LOP3.LUT R25, R22, R25, RZ, 0xfc, !PT ;  /* 0x0000001916197212 */ /* 0x000fce00078efcff */
[----:B------:R-:W-:Y:S05]  /*2bd0*/  @!P0 BRA `(.L_x_68) ;  /* 0x00000000007c8947 */ /* 0x000fea0003800000 */
[----:B------:R-:W-:Y:S01]  /*2be0*/  IMAD.MOV R21, RZ, RZ, -R5 ;  /* 0x000000ffff157224 */ /* 0x000fe200078e0a05 */
[----:B------:R-:W-:Y:S01]  /*2bf0*/  IADD3 R5, PT, PT, -R5, -0x43300000, RZ ;  /* 0xbcd0000005057810 */ /* 0x000fe20007ffe1ff */
[----:B------:R-:W-:-:S06]  /*2c00*/  IMAD.MOV.U32 R20, RZ, RZ, RZ ;  /* 0x000000ffff147224 */ /* 0x000fcc00078e00ff */
[----:B------:R-:W-:Y:S02]  /*2c10*/  DFMA R20, R30, -R20, R28 ;  /* 0x800000141e14722b */ /* 0x000fe4000000001c */
[----:B------:R-:W-:-:S08]  /*2c20*/  DMUL.RP R28, R28, R24 ;  /* 0x000000181c1c7228 */ /* 0x000fd00000008000 */
[----:B------:R-:W-:Y:S02]  /*2c30*/  FSETP.NEU.AND P0, PT, |R21|, R5, PT ;  /* 0x000000051500720b */ /* 0x000fe40003f0d200 */
[----:B------:R-:W-:Y:S02]  /*2c40*/  LOP3.LUT R5, R29, R22, RZ, 0x3c, !PT ;  /* 0x000000161d057212 */ /* 0x000fe400078e3cff */
[----:B------:R-:W-:Y:S02]  /*2c50*/  FSEL R30, R28, R30, !P0 ;  /* 0x0000001e1c1e7208 */ /* 0x000fe40004000000 */
[----:B------:R-:W-:Y:S01]  /*2c60*/  FSEL R31, R5, R31, !P0 ;  /* 0x0000001f051f7208 */ /* 0x000fe20004000000 */
[----:B------:R-:W-:Y:S06]  /*2c70*/  BRA `(.L_x_68) ;  /* 0x0000000000547947 */ /* 0x000fec0003800000 */
.L_x_67:
[----:B------:R-:W-:-:S14]  /*2c80*/  DSETP.NAN.AND P0, PT, R24, R24, PT ;  /* 0x000000181800722a */ /* 0x000fdc0003f08000 */
[----:B------:R-:W-:Y:S05]  /*2c90*/  @P0 BRA `(.L_x_69) ;  /* 0x0000000000440947 */ /* 0x000fea0003800000 */
[----:B------:R-:W-:-:S14]  /*2ca0*/  DSETP.NAN.AND P0, PT, R22, R22, PT ;  /* 0x000000161600722a */ /* 0x000fdc0003f08000 */
[----:B------:R-:W-:Y:S05]  /*2cb0*/  @P0 BRA `(.L_x_70) ;  /* 0x0000000000300947 */ /* 0x000fea0003800000 */
[----:B------:R-:W-:Y:S01]  /*2cc0*/  ISETP.NE.AND P0, PT, R5, R40, PT ;  /* 0x000000280500720c */ /* 0x000fe20003f05270 */
[----:B------:R-:W-:Y:S01]  /*2cd0*/  IMAD.MOV.U32 R31, RZ, RZ, -0x80000 ;  /* 0xfff80000ff1f7424 */ /* 0x000fe200078e00ff */
[----:B------:R-:W-:-:S11]  /*2ce0*/  MOV R30, 0x0 ;  /* 0x00000000001e7802 */ /* 0x000fd60000000f00 */
[----:B------:R-:W-:Y:S05]  /*2cf0*/  @!P0 BRA `(.L_x_68) ;  /* 0x0000000000348947 */ /* 0x000fea0003800000 */
[----:B------:R-:W-:Y:S02]  /*2d00*/  ISETP.NE.AND P0, PT, R5, 0x7ff00000, PT ;  /* 0x7ff000000500780c */ /* 0x000fe40003f05270 */
[----:B------:R-:W-:Y:S02]  /*2d10*/  LOP3.LUT R31, R25, 0x80000000, R23, 0x48, !PT ;  /* 0x80000000191f7812 */ /* 0x000fe400078e4817 */
[----:B------:R-:W-:-:S13]  /*2d20*/  ISETP.EQ.OR P0, PT, R40, RZ, !P0 ;  /* 0x000000ff2800720c */ /* 0x000fda0004702670 */
[----:B------:R-:W-:Y:S01]  /*2d30*/  @P0 LOP3.LUT R5, R31, 0x7ff00000, RZ, 0xfc, !PT ;  /* 0x7ff000001f050812 */ /* 0x000fe200078efcff */
[----:B------:R-:W-:Y:S01]  /*2d40*/  @!P0 IMAD.MOV.U32 R30, RZ, RZ, RZ ;  /* 0x000000ffff1e8224 */ /* 0x000fe200078e00ff */
[----:B------:R-:W-:-:S03]  /*2d50*/  @P0 MOV R30, RZ ;  /* 0x000000ff001e0202 */ /* 0x000fc60000000f00 */
[----:B------:R-:W-:Y:S01]  /*2d60*/  @P0 IMAD.MOV.U32 R31, RZ, RZ, R5 ;  /* 0x000000ffff1f0224 */ /* 0x000fe200078e0005 */
[----:B------:R-:W-:Y:S06]  /*2d70*/  BRA `(.L_x_68) ;  /* 0x0000000000147947 */ /* 0x000fec0003800000 */
.L_x_70:
[----:B------:R-:W-:Y:S01]  /*2d80*/  LOP3.LUT R31, R23, 0x80000, RZ, 0xfc, !PT ;  /* 0x00080000171f7812 */ /* 0x000fe200078efcff */
[----:B------:R-:W-:Y:S01]  /*2d90*/  IMAD.MOV.U32 R30, RZ, RZ, R22 ;  /* 0x000000ffff1e7224 */ /* 0x000fe200078e0016 */
[----:B------:R-:W-:Y:S06]  /*2da0*/  BRA `(.L_x_68) ;  /* 0x0000000000087947 */ /* 0x000fec0003800000 */
.L_x_69:
[----:B------:R-:W-:Y:S02]  /*2db0*/  LOP3.LUT R31, R25, 0x80000, RZ, 0xfc, !PT ;  /* 0x00080000191f7812 */ /* 0x000fe400078efcff */
[----:B------:R-:W-:-:S07]  /*2dc0*/  MOV R30, R24 ;  /* 0x00000018001e7202 */ /* 0x000fce0000000f00 */
.L_x_68:
[----:B------:R-:W-:Y:S05]  /*2dd0*/  BSYNC.RECONVERGENT B0 ;  /* 0x0000000000007941 */ /* 0x000fea0003800200 */
.L_x_66:
[----:B------:R-:W-:Y:S02]  /*2de0*/  IMAD.MOV.U32 R20, RZ, RZ, R8 ;  /* 0x000000ffff147224 */ /* 0x000fe400078e0008 */
[----:B------:R-:W-:-:S04]  /*2df0*/  IMAD.MOV.U32 R21, RZ, RZ, 0x0 ;  /* 0x00000000ff157424 */ /* 0x000fc800078e00ff */
[----:B------:R-:W-:Y:S05]  /*2e00*/  RET.REL.NODEC R20 `(_Z25voxel_sampling_gpu_kerneliiiiiiiifPKfS0_S0_PiS1_PfS1_) ;  /* 0xffffffd0147c7950 */ /* 0x000fea0003c3ffff */
        .weak           $__internal_1_$__cuda_sm3x_div_rn_noftz_f32_slowpath
        .type           $__internal_1_$__cuda_sm3x_div_rn_noftz_f32_slowpath,@function
        .size           $__internal_1_$__cuda_sm3x_div_rn_noftz_f32_slowpath,(.L_x_119 - $__internal_1_$__cuda_sm3x_div_rn_noftz_f32_slowpath)
$__internal_1_$__cuda_sm3x_div_rn_noftz_f32_slowpath:
[--C-:B------:R-:W-:Y:S01]  /*2e10*/  SHF.R.U32.HI R6, RZ, 0x17, R4.reuse ;  /* 0x00000017ff067819 */ /* 0x100fe20000011604 */
[----:B------:R-:W-:Y:S01]  /*2e20*/  BSSY.RECONVERGENT B0, `(.L_x_71) ;  /* 0x0000063000007945 */ /* 0x000fe20003800200 */
[----:B------:R-:W-:Y:S01]  /*2e30*/  SHF.R.U32.HI R21, RZ, 0x17, R5 ;  /* 0x00000017ff157819 */ /* 0x000fe20000011605 */
[----:B------:R-:W-:Y:S01]  /*2e40*/  IMAD.MOV.U32 R22, RZ, RZ, R4 ;  /* 0x000000ffff167224 */ /* 0x000fe200078e0004 */
[----:B------:R-:W-:Y:S02]  /*2e50*/  LOP3.LUT R6, R6, 0xff, RZ, 0xc0, !PT ;  /* 0x000000ff06067812 */ /* 0x000fe400078ec0ff */
[----:B------:R-:W-:Y:S02]  /*2e60*/  LOP3.LUT R21, R21, 0xff, RZ, 0xc0, !PT ;  /* 0x000000ff15157812 */ /* 0x000fe400078ec0ff */
[----:B------:R-:W-:-:S03]  /*2e70*/  IADD3 R23, PT, PT, R6, -0x1, RZ ;  /* 0xffffffff06177810 */ /* 0x000fc60007ffe0ff */
[----:B------:R-:W-:Y:S01]  /*2e80*/  VIADD R24, R21, 0xffffffff ;  /* 0xffffffff15187836 */ /* 0x000fe20000000000 */
[----:B------:R-:W-:-:S04]  /*2e90*/  ISETP.GT.U32.AND P0, PT, R23, 0xfd, PT ;  /* 0x000000fd1700780c */ /* 0x000fc80003f04070 */
[----:B------:R-:W-:-:S13]  /*2ea0*/  ISETP.GT.U32.OR P0, PT, R24, 0xfd, P0 ;  /* 0x000000fd1800780c */ /* 0x000fda0000704470 */
[----:B------:R-:W-:Y:S01]  /*2eb0*/  @!P0 MOV R8, RZ ;  /* 0x000000ff00088202 */ /* 0x000fe20000000f00 */
[----:B------:R-:W-:Y:S06]  /*2ec0*/  @!P0 BRA `(.L_x_72) ;  /* 0x00000000005c8947 */ /* 0x000fec0003800000 */
[----:B------:R-:W-:Y:S02]  /*2ed0*/  FSETP.GTU.FTZ.AND P0, PT, |R5|, +INF , PT ;  /* 0x7f8000000500780b */ /* 0x000fe40003f1c200 */
[----:B------:R-:W-:-:S04]  /*2ee0*/  FSETP.GTU.FTZ.AND P2, PT, |R4|, +INF , PT ;  /* 0x7f8000000400780b */ /* 0x000fc80003f5c200 */
[----:B------:R-:W-:-:S13]  /*2ef0*/  PLOP3.LUT P0, PT, P0, P2, PT, 0xf8, 0x8f ;  /* 0x00000000008f781c */ /* 0x000fda0000705f70 */
[----:B------:R-:W-:Y:S05]  /*2f00*/  @P0 BRA `(.L_x_73) ;  /* 0x00000004004c0947 */ /* 0x000fea0003800000 */
[----:B------:R-:W-:-:S13]  /*2f10*/  LOP3.LUT P0, RZ, R22, 0x7fffffff, R5, 0xc8, !PT ;  /* 0x7fffffff16ff7812 */ /* 0x000fda000780c805 */
[----:B------:R-:W-:Y:S05]  /*2f20*/  @!P0 BRA `(.L_x_74) ;  /* 0x00000004003c8947 */ /* 0x000fea0003800000 */
[C---:B------:R-:W-:Y:S02]  /*2f30*/  FSETP.NEU.FTZ.AND P3, PT, |R5|.reuse, +INF , PT ;  /* 0x7f8000000500780b */ /* 0x040fe40003f7d200 */
[----:B------:R-:W-:Y:S02]  /*2f40*/  FSETP.NEU.FTZ.AND P2, PT, |R4|, +INF , PT ;  /* 0x7f8000000400780b */ /* 0x000fe40003f5d200 */
[----:B------:R-:W-:-:S11]  /*2f50*/  FSETP.NEU.FTZ.AND P0, PT, |R5|, +INF , PT ;  /* 0x7f8000000500780b */ /* 0x000fd60003f1d200 */
[----:B------:R-:W-:Y:S05]  /*2f60*/  @!P2 BRA !P3, `(.L_x_74) ;  /* 0x00000004002ca947 */ /* 0x000fea0005800000 */
[----:B------:R-:W-:-:S04]  /*2f70*/  LOP3.LUT P3, RZ, R5, 0x7fffffff, RZ, 0xc0, !PT ;  /* 0x7fffffff05ff7812 */ /* 0x000fc8000786c0ff */
[----:B------:R-:W-:-:S13]  /*2f80*/  PLOP3.LUT P2, PT, P2, P3, PT, 0x2f, 0xf2 ;  /* 0x0000000000f2781c */ /* 0x000fda0001746577 */
[----:B------:R-:W-:Y:S05]  /*2f90*/  @P2 BRA `(.L_x_75) ;  /* 0x0000000400182947 */ /* 0x000fea0003800000 */
[----:B------:R-:W-:-:S04]  /*2fa0*/  LOP3.LUT P2, RZ, R22, 0x7fffffff, RZ, 0xc0, !PT ;  /* 0x7fffffff16ff7812 */ /* 0x000fc8000784c0ff */
[----:B------:R-:W-:-:S13]  /*2fb0*/  PLOP3.LUT P0, PT, P0, P2, PT, 0x2f, 0xf2 ;  /* 0x0000000000f2781c */ /* 0x000fda0000704577 */
[----:B------:R-:W-:Y:S05]  /*2fc0*/  @P0 BRA `(.L_x_76) ;  /* 0x0000000400000947 */ /* 0x000fea0003800000 */
[----:B------:R-:W-:Y:S02]  /*2fd0*/  ISETP.GE.AND P0, PT, R24, RZ, PT ;  /* 0x000000ff1800720c */ /* 0x000fe40003f06270 */
[----:B------:R-:W-:-:S11]  /*2fe0*/  ISETP.GE.AND P2, PT, R23, RZ, PT ;  /* 0x000000ff1700720c */ /* 0x000fd60003f46270 */
[----:B------:R-:W-:Y:S02]  /*2ff0*/  @P0 IMAD.MOV.U32 R8, RZ, RZ, RZ ;  /* 0x000000ffff080224 */ /* 0x000fe400078e00ff */
[----:B------:R-:W-:Y:S01]  /*3000*/  @!P0 FFMA R5, R5, 1.84467440737095516160e+19, RZ ;  /* 0x5f80000005058823 */ /* 0x000fe200000000ff */
[----:B------:R-:W-:Y:S02]  /*3010*/  @!P0 IMAD.MOV.U32 R8, RZ, RZ, -0x40 ;  /* 0xffffffc0ff088424 */ /* 0x000fe400078e00ff */
[----:B------:R-:W-:-:S03]  /*3020*/  @!P2 FFMA R22, R4, 1.84467440737095516160e+19, RZ ;  /* 0x5f8000000416a823 */ /* 0x000fc600000000ff */
[----:B------:R-:W-:-:S07]  /*3030*/  @!P2 IADD3 R8, PT, PT, R8, 0x40, RZ ;  /* 0x000000400808a810 */ /* 0x000fce0007ffe0ff */
.L_x_72:
[----:B------:R-:W-:Y:S01]  /*3040*/  LEA R23, R6, 0xc0800000, 0x17 ;  /* 0xc080000006177811 */ /* 0x000fe200078eb8ff */
[----:B------:R-:W-:Y:S01]  /*3050*/  VIADD R21, R21, 0xffffff81 ;  /* 0xffffff8115157836 */ /* 0x000fe20000000000 */
[----:B------:R-:W-:Y:S03]  /*3060*/  BSSY.RECONVERGENT B1, `(.L_x_77) ;  /* 0x0000035000017945 */ /* 0x000fe60003800200 */
[----:B------:R-:W-:Y:S02]  /*3070*/  IMAD.IADD R25, R22, 0x1, -R23 ;  /* 0x0000000116197824 */ /* 0x000fe400078e0a17 */
[C---:B------:R-:W-:Y:S01]  /*3080*/  IMAD R5, R21.reuse, -0x800000, R5 ;  /* 0xff80000015057824 */ /* 0x040fe200078e0205 */
[----:B------:R-:W-:Y:S01]  /*3090*/  IADD3 R21, PT, PT, R21, 0x7f, -R6 ;  /* 0x0000007f15157810 */ /* 0x000fe20007ffe806 */
[----:B------:R-:W0:Y:S01]  /*30a0*/  MUFU.RCP R23, R25 ;  /* 0x0000001900177308 */ /* 0x000e220000001000 */
[----:B------:R-:W-:-:S02]  /*30b0*/  FADD.FTZ R22, -R25, -RZ ;  /* 0x800000ff19167221 */ /* 0x000fc40000010100 */
[----:B------:R-:W-:Y:S02]  /*30c0*/  IADD3 R21, PT, PT, R21, R8, RZ ;  /* 0x0000000815157210 */ /* 0x000fe40007ffe0ff */
[----:B0-----:R-:W-:-:S04]  /*30d0*/  FFMA R24, R23, R22, 1 ;  /* 0x3f80000017187423 */ /* 0x001fc80000000016 */
[----:B------:R-:W-:-:S04]  /*30e0*/  FFMA R23, R23, R24, R23 ;  /* 0x0000001817177223 */ /* 0x000fc80000000017 */
[----:B------:R-:W-:-:S04]  /*30f0*/  FFMA R24, R5, R23, RZ ;  /* 0x0000001705187223 */ /* 0x000fc800000000ff */
[----:B------:R-:W-:-:S04]  /*3100*/  FFMA R26, R22, R24, R5 ;  /* 0x00000018161a7223 */ /* 0x000fc80000000005 */
[----:B------:R-:W-:-:S04]  /*3110*/  FFMA R24, R23, R26, R24 ;  /* 0x0000001a17187223 */ /* 0x000fc80000000018 */
[----:B------:R-:W-:-:S04]  /*3120*/  FFMA R5, R22, R24, R5 ;  /* 0x0000001816057223 */ /* 0x000fc80000000005 */
[----:B------:R-:W-:-:S05]  /*3130*/  FFMA R22, R23, R5, R24 ;  /* 0x0000000517167223 */ /* 0x000fca0000000018 */
[----:B------:R-:W-:-:S04]  /*3140*/  SHF.R.U32.HI R6, RZ, 0x17, R22 ;  /* 0x00000017ff067819 */ /* 0x000fc80000011616 */
[----:B------:R-:W-:-:S05]  /*3150*/  LOP3.LUT R6, R6, 0xff, RZ, 0xc0, !PT ;  /* 0x000000ff06067812 */ /* 0x000fca00078ec0ff */
[----:B------:R-:W-:-:S05]  /*3160*/  IMAD.IADD R6, R6, 0x1, R21 ;  /* 0x0000000106067824 */ /* 0x000fca00078e0215 */
[----:B------:R-:W-:-:S04]  /*3170*/  IADD3 R8, PT, PT, R6, -0x1, RZ ;  /* 0xffffffff06087810 */ /* 0x000fc80007ffe0ff */
[----:B------:R-:W-:-:S13]  /*3180*/  ISETP.GE.U32.AND P0, PT, R8, 0xfe, PT ;  /* 0x000000fe0800780c */ /* 0x000fda0003f06070 */
[----:B------:R-:W-:Y:S05]  /*3190*/  @!P0 BRA `(.L_x_78) ;  /* 0x0000000000808947 */ /* 0x000fea0003800000 */
[----:B------:R-:W-:-:S13]  /*31a0*/  ISETP.GT.AND P0, PT, R6, 0xfe, PT ;  /* 0x000000fe0600780c */ /* 0x000fda0003f04270 */
[----:B------:R-:W-:Y:S05]  /*31b0*/  @P0 BRA `(.L_x_79) ;  /* 0x00000000006c0947 */ /* 0x000fea0003800000 */
[----:B------:R-:W-:-:S13]  /*31c0*/  ISETP.GE.AND P0, PT, R6, 0x1, PT ;  /* 0x000000010600780c */ /* 0x000fda0003f06270 */
[----:B------:R-:W-:Y:S05]  /*31d0*/  @P0 BRA `(.L_x_80) ;  /* 0x0000000000740947 */ /* 0x000fea0003800000 */
[----:B------:R-:W-:Y:S02]  /*31e0*/  ISETP.GE.AND P0, PT, R6, -0x18, PT ;  /* 0xffffffe80600780c */ /* 0x000fe40003f06270 */
[----:B------:R-:W-:-:S11]  /*31f0*/  LOP3.LUT R22, R22, 0x80000000, RZ, 0xc0, !PT ;  /* 0x8000000016167812 */ /* 0x000fd600078ec0ff */
[----:B------:R-:W-:Y:S05]  /*3200*/  @!P0 BRA `(.L_x_80) ;  /* 0x0000000000688947 */ /* 0x000fea0003800000 */
[CCC-:B------:R-:W-:Y:S01]  /*3210*/  FFMA.RZ R8, R23.reuse, R5.reuse, R24.reuse ;  /* 0x0000000517087223 */ /* 0x1c0fe2000000c018 */
[C---:B------:R-:W-:Y:S02]  /*3220*/  ISETP.NE.AND P3, PT, R6.reuse, RZ, PT ;  /* 0x000000ff0600720c */ /* 0x040fe40003f65270 */
[----:B------:R-:W-:Y:S02]  /*3230*/  ISETP.NE.AND P2, PT, R6, RZ, PT ;  /* 0x000000ff0600720c */ /* 0x000fe40003f45270 */
[----:B------:R-:W-:Y:S01]  /*3240*/  LOP3.LUT R21, R8, 0x7fffff, RZ, 0xc0, !PT ;  /* 0x007fffff08157812 */ /* 0x000fe200078ec0ff */
[CCC-:B------:R-:W-:Y:S01]  /*3250*/  FFMA.RP R8, R23.reuse, R5.reuse, R24.reuse ;  /* 0x0000000517087223 */ /* 0x1c0fe20000008018 */
[----:B------:R-:W-:Y:S01]  /*3260*/  FFMA.RM R5, R23, R5, R24 ;  /* 0x0000000517057223 */ /* 0x000fe20000004018 */
[C---:B------:R-:W-:Y:S01]  /*3270*/  VIADD R24, R6.reuse, 0x20 ;  /* 0x0000002006187836 */ /* 0x040fe20000000000 */
[----:B------:R-:W-:Y:S02]  /*3280*/  LOP3.LUT R21, R21, 0x800000, RZ, 0xfc, !PT ;  /* 0x0080000015157812 */ /* 0x000fe400078efcff */
[----:B------:R-:W-:-:S02]  /*3290*/  IADD3 R6, PT, PT, -R6, RZ, RZ ;  /* 0x000000ff06067210 */ /* 0x000fc40007ffe1ff */
[----:B------:R-:W-:Y:S02]  /*32a0*/  SHF.L.U32 R24, R21, R24, RZ ;  /* 0x0000001815187219 */ /* 0x000fe400000006ff */
[----:B------:R-:W-:Y:S02]  /*32b0*/  FSETP.NEU.FTZ.AND P0, PT, R8, R5, PT ;  /* 0x000000050800720b */ /* 0x000fe40003f1d000 */
[----:B------:R-:W-:Y:S02]  /*32c0*/  SEL R6, R6, RZ, P3 ;  /* 0x000000ff06067207 */ /* 0x000fe40001800000 */
[----:B------:R-:W-:Y:S02]  /*32d0*/  ISETP.NE.AND P2, PT, R24, RZ, P2 ;  /* 0x000000ff1800720c */ /* 0x000fe40001745270 */
[----:B------:R-:W-:Y:S02]  /*32e0*/  SHF.R.U32.HI R6, RZ, R6, R21 ;  /* 0x00000006ff067219 */ /* 0x000fe40000011615 */
[----:B------:R-:W-:-:S02]  /*32f0*/  PLOP3.LUT P0, PT, P0, P2, PT, 0xf8, 0x8f ;  /* 0x00000000008f781c */ /* 0x000fc40000705f70 */
[----:B------:R-:W-:Y:S02]  /*3300*/  SHF.R.U32.HI R8, RZ, 0x1, R6 ;  /* 0x00000001ff087819 */ /* 0x000fe40000011606 */
[----:B------:R-:W-:-:S04]  /*3310*/  SEL R5, RZ, 0x1, !P0 ;  /* 0x00000001ff057807 */ /* 0x000fc80004000000 */
[----:B------:R-:W-:-:S04]  /*3320*/  LOP3.LUT R5, R5, 0x1, R8, 0xf8, !PT ;  /* 0x0000000105057812 */ /* 0x000fc800078ef808 */
[----:B------:R-:W-:-:S05]  /*3330*/  LOP3.LUT R5, R5, R6, RZ, 0xc0, !PT ;  /* 0x0000000605057212 */ /* 0x000fca00078ec0ff */
[----:B------:R-:W-:-:S05]  /*3340*/  IMAD.IADD R5, R8, 0x1, R5 ;  /* 0x0000000108057824 */ /* 0x000fca00078e0205 */
[----:B------:R-:W-:Y:S01]  /*3350*/  LOP3.LUT R22, R5, R22, RZ, 0xfc, !PT ;  /* 0x0000001605167212 */ /* 0x000fe200078efcff */
[----:B------:R-:W-:Y:S06]  /*3360*/  BRA `(.L_x_80) ;  /* 0x0000000000107947 */ /* 0x000fec0003800000 */
.L_x_79:
[----:B------:R-:W-:-:S04]  /*3370*/  LOP3.LUT R22, R22, 0x80000000, RZ, 0xc0, !PT ;  /* 0x8000000016167812 */ /* 0x000fc800078ec0ff */
[----:B------:R-:W-:Y:S01]  /*3380*/  LOP3.LUT R22, R22, 0x7f800000, RZ, 0xfc, !PT ;  /* 0x7f80000016167812 */ /* 0x000fe200078efcff */
[----:B------:R-:W-:Y:S06]  /*3390*/  BRA `(.L_x_80) ;  /* 0x0000000000047947 */ /* 0x000fec0003800000 */
.L_x_78:
[----:B------:R-:W-:-:S07]  /*33a0*/  LEA R22, R21, R22, 0x17 ;  /* 0x0000001615167211 */ /* 0x000fce00078eb8ff */
.L_x_80:
[----:B------:R-:W-:Y:S05]  /*33b0*/  BSYNC.RECONVERGENT B1 ;  /* 0x0000000000017941 */ /* 0x000fea0003800200 */
.L_x_77:
[----:B------:R-:W-:Y:S05]  /*33c0*/  BRA `(.L_x_81) ;  /* 0x0000000000207947 */ /* 0x000fea0003800000 */
.L_x_76:
[----:B------:R-:W-:-:S04]  /*33d0*/  LOP3.LUT R5, R22, 0x80000000, R5, 0x48, !PT ;  /* 0x8000000016057812 */ /* 0x000fc800078e4805 */
[----:B------:R-:W-:Y:S01]  /*33e0*/  LOP3.LUT R22, R5, 0x7f800000, RZ, 0xfc, !PT ;  /* 0x7f80000005167812 */ /* 0x000fe200078efcff */
[----:B------:R-:W-:Y:S06]  /*33f0*/  BRA `(.L_x_81) ;  /* 0x0000000000147947 */ /* 0x000fec0003800000 */
.L_x_75:
[----:B------:R-:W-:Y:S01]  /*3400*/  LOP3.LUT R22, R22, 0x80000000, R5, 0x48, !PT ;  /* 0x8000000016167812 */ /* 0x000fe200078e4805 */
[----:B------:R-:W-:Y:S06]  /*3410*/  BRA `(.L_x_81) ;  /* 0x00000000000c7947 */ /* 0x000fec0003800000 */
.L_x_74:
[----:B------:R-:W0:Y:S01]  /*3420*/  MUFU.RSQ R22, -QNAN ;  /* 0xffc0000000167908 */ /* 0x000e220000001400 */
[----:B------:R-:W-:Y:S05]  /*3430*/  BRA `(.L_x_81) ;  /* 0x0000000000047947 */ /* 0x000fea0003800000 */
.L_x_73:
[----:B------:R-:W-:-:S07]  /*3440*/  FADD.FTZ R22, R5, R4 ;  /* 0x0000000405167221 */ /* 0x000fce0000010000 */
.L_x_81:
[----:B------:R-:W-:Y:S05]  /*3450*/  BSYNC.RECONVERGENT B0 ;  /* 0x0000000000007941 */ /* 0x000fea0003800200 */
.L_x_71:
[----:B------:R-:W-:Y:S02]  /*3460*/  HFMA2 R21, -RZ, RZ, 0, 0 ;  /* 0x00000000ff157431 */ /* 0x000fe400000001ff */
[----:B0-----:R-:W-:Y:S02]  /*3470*/  IMAD.MOV.U32 R42, RZ, RZ, R22 ;  /* 0x000000ffff2a7224 */ /* 0x001fe400078e0016 */
[----:B------:R-:W-:Y:S05]  /*3480*/  RET.REL.NODEC R20 `(_Z25voxel_sampling_gpu_kerneliiiiiiiifPKfS0_S0_PiS1_PfS1_) ;  /* 0xffffffc814dc7950 */ /* 0x000fea0003c3ffff */
.L_x_82:
        /* <DEDUP_REMOVED lines=15> */
.L_x_119:


//--------------------- .text._Z27grid_buffer_init_gpu_kerneliifiiiiPKfPiS1_ --------------------------
	.section	.text._Z27grid_buffer_init_gpu_kerneliifiiiiPKfPiS1_,"ax",@progbits
	.align	128
        .global         _Z27grid_buffer_init_gpu_kerneliifiiiiPKfPiS1_
        .type           _Z27grid_buffer_init_gpu_kerneliifiiiiPKfPiS1_,@function
        .size           _Z27grid_buffer_init_gpu_kerneliifiiiiPKfPiS1_,(.L_x_120 - _Z27grid_buffer_init_gpu_kerneliifiiiiPKfPiS1_)
        .other          _Z27grid_buffer_init_gpu_kerneliifiiiiPKfPiS1_,@"STO_CUDA_ENTRY STV_DEFAULT"
_Z27grid_buffer_init_gpu_kerneliifiiiiPKfPiS1_:
.text._Z27grid_buffer_init_gpu_kerneliifiiiiPKfPiS1_:
        /* <DEDUP_REMOVED lines=8> */
[----:B------:R-:W0:Y:S01]  /*0080*/  LDC.64 R4, c[0x0][0x3a0] ;  /* 0x0000e800ff047b82 */ /* 0x000e220000000a00 */
[----:B------:R-:W1:Y:S01]  /*0090*/  LDCU.64 UR6, c[0x0][0x358] ;  /* 0x00006b00ff0677ac */ /* 0x000e620008000a00 */
[----:B------:R-:W-:-:S06]  /*00a0*/  IMAD R7, R3, 0x3, RZ ;  /* 0x0000000303077824 */ /* 0x000fcc00078e02ff */
[----:B------:R-:W2:Y:S01]  /*00b0*/  LDC R9, c[0x0][0x388] ;  /* 0x0000e200ff097b82 */ /* 0x000ea20000000800 */
[----:B0-----:R-:W-:-:S05]  /*00c0*/  IMAD.WIDE R4, R7, 0x4, R4 ;  /* 0x0000000407047825 */ /* 0x001fca00078e0204 */
[----:B-1----:R-:W3:Y:S02]  /*00d0*/  LDG.E R2, desc[UR6][R4.64] ;  /* 0x0000000604027981 */ /* 0x002ee4000c1e1900 */
[----:B------:R-:W0:Y:S01]  /*00e0*/  LDC R0, c[0x0][0x388] ;  /* 0x0000e200ff007b82 */ /* 0x000e220000000800 */
[----:B------:R-:W-:Y:S01]  /*00f0*/  BSSY.RECONVERGENT B0, `(.L_x_83) ;  /* 0x000000c000007945 */ /* 0x000fe20003800200 */
[----:B--2---:R-:W1:Y:S02]  /*0100*/  MUFU.RCP R6, R9 ;  /* 0x0000000900067308 */ /* 0x004e640000001000 */
[----:B-1----:R-:W-:-:S04]  /*0110*/  FFMA R7, R6, -R9, 1 ;  /* 0x3f80000006077423 */ /* 0x002fc80000000809 */
[----:B------:R-:W-:Y:S02]  /*0120*/  FFMA R7, R6, R7, R6 ;  /* 0x0000000706077223 */ /* 0x000fe40000000006 */
[----:B---3--:R-:W1:Y:S02]  /*0130*/  FCHK P0, R2, R9 ;  /* 0x0000000902007302 */ /* 0x008e640000000000 */
[----:B------:R-:W-:-:S04]  /*0140*/  FFMA R6, R2, R7, RZ ;  /* 0x0000000702067223 */ /* 0x000fc800000000ff */
[----:B------:R-:W-:-:S04]  /*0150*/  FFMA R8, R6, -R9, R2 ;  /* 0x8000000906087223 */ /* 0x000fc80000000002 */
[----:B------:R-:W-:Y:S01]  /*0160*/  FFMA R6, R7, R8, R6 ;  /* 0x0000000807067223 */ /* 0x000fe20000000006 */
[----:B01----:R-:W-:Y:S06]  /*0170*/  @!P0 BRA `(.L_x_84) ;  /* 0x00000000000c8947 */ /* 0x003fec0003800000 */
[----:B------:R-:W-:-:S07]  /*0180*/  MOV R8, 0x1a0 ;  /* 0x000001a000087802 */ /* 0x000fce0000000f00 */
[----:B------:R-:W-:Y:S05]  /*0190*/  CALL.REL.NOINC `($__internal_2_$__cuda_sm3x_div_rn_noftz_f32_slowpath) ;  /* 0x0000000400107944 */ /* 0x000fea0003c00000 */
[----:B------:R-:W-:-:S07]  /*01a0*/  IMAD.MOV.U32 R6, RZ, RZ, R2 ;  /* 0x000000ffff067224 */ /* 0x000fce00078e0002 */
.L_x_84:
[----:B------:R-:W-:Y:S05]  /*01b0*/  BSYNC.RECONVERGENT B0 ;  /* 0x0000000000007941 */ /* 0x000fea0003800200 */
.L_x_83:
[----:B------:R-:W2:Y:S01]  /*01c0*/  LDG.E R9, desc[UR6][R4.64+0x4] ;  /* 0x0000040604097981 */ /* 0x000ea2000c1e1900 */
[----:B------:R-:W0:Y:S01]  /*01d0*/  LDC R10, c[0x0][0x388] ;  /* 0x0000e200ff0a7b82 */ /* 0x000e220000000800 */
[----:B------:R-:W-:Y:S01]  /*01e0*/  BSSY.RECONVERGENT B0, `(.L_x_85) ;  /* 0x000000d000007945 */ /* 0x000fe20003800200 */
[----:B0-----:R-:W0:Y:S02]  /*01f0*/  MUFU.RCP R7, R10 ;  /* 0x0000000a00077308 */ /* 0x001e240000001000 */
[----:B0-----:R-:W-:-:S04]  /*0200*/  FFMA R2, R7, -R10, 1 ;  /* 0x3f80000007027423 */ /* 0x001fc8000000080a */
[----:B------:R-:W-:Y:S02]  /*0210*/  FFMA R2, R7, R2, R7 ;  /* 0x0000000207027223 */ /* 0x000fe40000000007 */
[----:B--2---:R-:W0:Y:S02]  /*0220*/  FCHK P0, R9, R10 ;  /* 0x0000000a09007302 */ /* 0x004e240000000000 */
[----:B------:R-:W-:-:S04]  /*0230*/  FFMA R8, R2, R9, RZ ;  /* 0x0000000902087223 */ /* 0x000fc800000000ff */
[----:B------:R-:W-:-:S04]  /*0240*/  FFMA R7, R8, -R10, R9 ;  /* 0x8000000a08077223 */ /* 0x000fc80000000009 */
[----:B------:R-:W-:Y:S01]  /*0250*/  FFMA R7, R2, R7, R8 ;  /* 0x0000000702077223 */ /* 0x000fe20000000008 */
[----:B0-----:R-:W-:Y:S06]  /*0260*/  @!P0 BRA `(.L_x_86) ;  /* 0x0000000000108947 */ /* 0x001fec0003800000 */
[----:B------:R-:W-:Y:S01]  /*0270*/  IMAD.MOV.U32 R2, RZ, RZ, R9 ;  /* 0x000000ffff027224 */ /* 0x000fe200078e0009 */
[----:B------:R-:W-:-:S07]  /*0280*/  MOV R8, 0x2a0 ;  /* 0x000002a000087802 */ /* 0x000fce0000000f00 */
[----:B------:R-:W-:Y:S05]  /*0290*/  CALL.REL.NOINC `($__internal_2_$__cuda_sm3x_div_rn_noftz_f32_slowpath) ;  /* 0x0000000000d07944 */ /* 0x000fea0003c00000 */
[----:B------:R-:W-:-:S07]  /*02a0*/  IMAD.MOV.U32 R7, RZ, RZ, R2 ;  /* 0x000000ffff077224 */ /* 0x000fce00078e0002 */
.L_x_86:
[----:B------:R-:W-:Y:S05]  /*02b0*/  BSYNC.RECONVERGENT B0 ;  /* 0x0000000000007941 */ /* 0x000fea0003800200 */
.L_x_85:
        /* <DEDUP_REMOVED lines=14> */
.L_x_88:
[----:B------:R-:W-:Y:S05]  /*03a0*/  BSYNC.RECONVERGENT B0 ;  /* 0x0000000000007941 */ /* 0x000fea0003800200 */
.L_x_87:
[----:B------:R-:W0:Y:S02]  /*03b0*/  LDCU UR5, c[0x0][0x380] ;  /* 0x00007000ff0577ac */ /* 0x000e240008000800 */
[----:B0-----:R-:W-:Y:S02]  /*03c0*/  UISETP.GE.AND UP0, UPT, UR5, 0x2, UPT ;  /* 0x000000020500788c */ /* 0x001fe4000bf06270 */
[----:B------:R-:W-:-:S06]  /*03d0*/  UIADD3 UR4, UPT, UPT, UR5, -0x1, URZ ;  /* 0xffffffff05047890 */ /* 0x000fcc000fffe0ff */
[----:B------:R-:W-:Y:S01]  /*03e0*/  IMAD.U32 R0, RZ, RZ, UR4 ;  /* 0x00000004ff007e24 */ /* 0x000fe2000f8e00ff */
[----:B------:R-:W-:Y:S06]  /*03f0*/  BRA.U !UP0, `(.L_x_89) ;  /* 0x0000000108487547 */ /* 0x000fec000b800000 */
[----:B------:R-:W0:Y:S01]  /*0400*/  LDC.64 R4, c[0x0][0x3a8] ;  /* 0x0000ea00ff047b82 */ /* 0x000e220000000a00 */
[----:B------:R-:W-:Y:S01]  /*0410*/  HFMA2 R0, -RZ, RZ, 0, 0 ;  /* 0x00000000ff007431 */ /* 0x000fe200000001ff */
[----:B------:R-:W-:Y:S06]  /*0420*/  BSSY.RECONVERGENT B0, `(.L_x_89) ;  /* 0x000000f000007945 */ /* 0x000fec0003800200 */
.L_x_93:
        /* <DEDUP_REMOVED lines=9> */
.L_x_91:
[----:B------:R-:W-:Y:S05]  /*04c0*/  BSYNC.RELIABLE B1 ;  /* 0x0000000000017941 */ /* 0x000fea0003800100 */
.L_x_90:
[----:B------:R-:W-:-:S05]  /*04d0*/  VIADD R0, R0, 0x1 ;  /* 0x0000000100007836 */ /* 0x000fca0000000000 */
[----:B------:R-:W-:-:S13]  /*04e0*/  ISETP.NE.AND P0, PT, R0, UR4, PT ;  /* 0x0000000400007c0c */ /* 0x000fda000bf05270 */
[----:B------:R-:W-:Y:S05]  /*04f0*/  @P0 BRA `(.L_x_93) ;  /* 0xfffffffc00cc0947 */ /* 0x000fea000383ffff */
[----:B------:R-:W-:-:S07]  /*0500*/  IMAD.U32 R0, RZ, RZ, UR4 ;  /* 0x00000004ff007e24 */ /* 0x000fce000f8e00ff */
.L_x_92:
[----:B------:R-:W-:Y:S05]  /*0510*/  BSYNC.RECONVERGENT B0 ;  /* 0x0000000000007941 */ /* 0x000fea0003800200 */
.L_x_89:
[----:B------:R-:W0:Y:S01]  /*0520*/  LDCU.64 UR8, c[0x0][0x390] ;  /* 0x00007200ff0877ac */ /* 0x000e220008000a00 */
[----:B------:R-:W-:Y:S01]  /*0530*/  F2I.FLOOR.NTZ R6, R6 ;  /* 0x0000000600067305 */ /* 0x000fe20000207100 */
[----:B------:R-:W1:Y:S01]  /*0540*/  LDC.64 R4, c[0x0][0x3b0] ;  /* 0x0000ec00ff047b82 */ /* 0x000e620000000a00 */
[----:B------:R-:W2:Y:S06]  /*0550*/  LDCU UR5, c[0x0][0x398] ;  /* 0x00007300ff0577ac */ /* 0x000eac0008000800 */
[----:B------:R-:W0:Y:S08]  /*0560*/  F2I.FLOOR.NTZ R7, R7 ;  /* 0x0000000700077305 */ /* 0x000e300000207100 */
[----:B------:R-:W3:Y:S01]  /*0570*/  F2I.FLOOR.NTZ R9, R2 ;  /* 0x0000000200097305 */ /* 0x000ee20000207100 */
[----:B0-----:R-:W-:-:S04]  /*0580*/  IMAD R8, R6, UR8, R7 ;  /* 0x0000000806087c24 */ /* 0x001fc8000f8e0207 */
[----:B---3--:R-:W-:-:S04]  /*0590*/  IMAD R9, R8, UR9, R9 ;  /* 0x0000000908097c24 */ /* 0x008fc8000f8e0209 */
[----:B--2---:R-:W-:-:S04]  /*05a0*/  IMAD R9, R0, UR5, R9 ;  /* 0x0000000500097c24 */ /* 0x004fc8000f8e0209 */
[----:B-1----:R-:W-:-:S05]  /*05b0*/  IMAD.WIDE R4, R9, 0x4, R4 ;  /* 0x0000000409047825 */ /* 0x002fca00078e0204 */
[----:B------:R-:W-:Y:S01]  /*05c0*/  ATOMG.E.EXCH.STRONG.GPU PT, RZ, desc[UR6][R4.64], R3 ;  /* 0x8000000304ff79a8 */ /* 0x000fe2000c1ef106 */
[----:B------:R-:W-:Y:S05]  /*05d0*/  EXIT ;  /* 0x000000000000794d */ /* 0x000fea0003800000 */
        .weak           $__internal_2_$__cuda_sm3x_div_rn_noftz_f32_slowpath
        .type           $__internal_2_$__cuda_sm3x_div_rn_noftz_f32_slowpath,@function
        .size           $__internal_2_$__cuda_sm3x_div_rn_noftz_f32_slowpath,(.L_x_120 - $__internal_2_$__cuda_sm3x_div_rn_noftz_f32_slowpath)
$__internal_2_$__cuda_sm3x_div_rn_noftz_f32_slowpath:
[----:B------:R-:W-:Y:S01]  /*05e0*/  SHF.R.U32.HI R10, RZ, 0x17, R0 ;  /* 0x00000017ff0a7819 */ /* 0x000fe20000011600 */
[----:B------:R-:W-:Y:S01]  /*05f0*/  BSSY.RECONVERGENT B1, `(.L_x_94) ;  /* 0x0000063000017945 */ /* 0x000fe20003800200 */
[----:B------:R-:W-:Y:S02]  /*0600*/  SHF.R.U32.HI R9, RZ, 0x17, R2 ;  /* 0x00000017ff097819 */ /* 0x000fe40000011602 */
[----:B------:R-:W-:Y:S02]  /*0610*/  LOP3.LUT R10, R10, 0xff, RZ, 0xc0, !PT ;  /* 0x000000ff0a0a7812 */ /* 0x000fe400078ec0ff */
[----:B------:R-:W-:Y:S02]  /*0620*/  LOP3.LUT R14, R9, 0xff, RZ, 0xc0, !PT ;  /* 0x000000ff090e7812 */ /* 0x000fe400078ec0ff */
[----:B------:R-:W-:Y:S01]  /*0630*/  MOV R11, R0 ;  /* 0x00000000000b7202 */ /* 0x000fe20000000f00 */
[----:B------:R-:W-:Y:S02]  /*0640*/  VIADD R12, R10, 0xffffffff ;  /* 0xffffffff0a0c7836 */ /* 0x000fe40000000000 */
[----:B------:R-:W-:-:S03]  /*0650*/  VIADD R13, R14, 0xffffffff ;  /* 0xffffffff0e0d7836 */ /* 0x000fc60000000000 */
[----:B------:R-:W-:-:S04]  /*0660*/  ISETP.GT.U32.AND P0, PT, R12, 0xfd, PT ;  /* 0x000000fd0c00780c */ /* 0x000fc80003f04070 */
[----:B------:R-:W-:-:S13]  /*0670*/  ISETP.GT.U32.OR P0, PT, R13, 0xfd, P0 ;  /* 0x000000fd0d00780c */ /* 0x000fda0000704470 */
[----:B------:R-:W-:Y:S01]  /*0680*/  @!P0 IMAD.MOV.U32 R9, RZ, RZ, RZ ;  /* 0x000000ffff098224 */ /* 0x000fe200078e00ff */
[----:B------:R-:W-:Y:S06]  /*0690*/  @!P0 BRA `(.L_x_95) ;  /* 0x00000000005c8947 */ /* 0x000fec0003800000 */
[----:B------:R-:W-:Y:S02]  /*06a0*/  FSETP.GTU.FTZ.AND P0, PT, |R2|, +INF , PT ;  /* 0x7f8000000200780b */ /* 0x000fe40003f1c200 */
[----:B------:R-:W-:-:S04]  /*06b0*/  FSETP.GTU.FTZ.AND P1, PT, |R0|, +INF , PT ;  /* 0x7f8000000000780b */ /* 0x000fc80003f3c200 */
[----:B------:R-:W-:-:S13]  /*06c0*/  PLOP3.LUT P0, PT, P0, P1, PT, 0xf8, 0x8f ;  /* 0x00000000008f781c */ /* 0x000fda0000703f70 */
[----:B------:R-:W-:Y:S05]  /*06d0*/  @P0 BRA `(.L_x_96) ;  /* 0x00000004004c0947 */ /* 0x000fea0003800000 */
[----:B------:R-:W-:-:S13]  /*06e0*/  LOP3.LUT P0, RZ, R11, 0x7fffffff, R2, 0xc8, !PT ;  /* 0x7fffffff0bff7812 */ /* 0x000fda000780c802 */
[----:B------:R-:W-:Y:S05]  /*06f0*/  @!P0 BRA `(.L_x_97) ;  /* 0x00000004003c8947 */ /* 0x000fea0003800000 */
[----:B------:R-:W-:Y:S02]  /*0700*/  FSETP.NEU.FTZ.AND P2, PT, |R2|, +INF , PT ;  /* 0x7f8000000200780b */ /* 0x000fe40003f5d200 */
        /* <DEDUP_REMOVED lines=16> */
.L_x_95:
[----:B------:R-:W-:Y:S01]  /*0810*/  LEA R12, R10, 0xc0800000, 0x17 ;  /* 0xc08000000a0c7811 */ /* 0x000fe200078eb8ff */
[----:B------:R-:W-:Y:S04]  /*0820*/  BSSY.RECONVERGENT B2, `(.L_x_100) ;  /* 0x0000036000027945 */ /* 0x000fe80003800200 */
[----:B------:R-:W-:Y:S02]  /*0830*/  IMAD.IADD R12, R11, 0x1, -R12 ;  /* 0x000000010b0c7824 */ /* 0x000fe400078e0a0c */
[----:B------:R-:W-:Y:S02]  /*0840*/  VIADD R11, R14, 0xffffff81 ;  /* 0xffffff810e0b7836 */ /* 0x000fe40000000000 */
[----:B------:R0:W1:Y:S01]  /*0850*/  MUFU.RCP R13, R12 ;  /* 0x0000000c000d7308 */ /* 0x0000620000001000 */
[----:B------:R-:W-:Y:S01]  /*0860*/  FADD.FTZ R15, -R12, -RZ ;  /* 0x800000ff0c0f7221 */ /* 0x000fe20000010100 */
[C---:B------:R-:W-:Y:S01]  /*0870*/  IMAD R2, R11.reuse, -0x800000, R2 ;  /* 0xff8000000b027824 */ /* 0x040fe200078e0202 */
[----:B0-----:R-:W-:-:S05]  /*0880*/  IADD3 R12, PT, PT, R11, 0x7f, -R10 ;  /* 0x0000007f0b0c7810 */ /* 0x001fca0007ffe80a */
[----:B------:R-:W-:Y:S02]  /*0890*/  IMAD.IADD R9, R12, 0x1, R9 ;  /* 0x000000010c097824 */ /* 0x000fe400078e0209 */
[----:B-1----:R-:W-:-:S04]  /*08a0*/  FFMA R14, R13, R15, 1 ;  /* 0x3f8000000d0e7423 */ /* 0x002fc8000000000f */
[----:B------:R-:W-:-:S04]  /*08b0*/  FFMA R16, R13, R14, R13 ;  /* 0x0000000e0d107223 */ /* 0x000fc8000000000d */
[----:B------:R-:W-:-:S04]  /*08c0*/  FFMA R13, R2, R16, RZ ;  /* 0x00000010020d7223 */ /* 0x000fc800000000ff */
[----:B------:R-:W-:-:S04]  /*08d0*/  FFMA R14, R15, R13, R2 ;  /* 0x0000000d0f0e7223 */ /* 0x000fc80000000002 */
[----:B------:R-:W-:-:S04]  /*08e0*/  FFMA R13, R16, R14, R13 ;  /* 0x0000000e100d7223 */ /* 0x000fc8000000000d */
[----:B------:R-:W-:-:S04]  /*08f0*/  FFMA R14, R15, R13, R2 ;  /* 0x0000000d0f0e7223 */ /* 0x000fc80000000002 */
[----:B------:R-:W-:-:S05]  /*0900*/  FFMA R2, R16, R14, R13 ;  /* 0x0000000e10027223 */ /* 0x000fca000000000d */
[----:B------:R-:W-:-:S04]  /*0910*/  SHF.R.U32.HI R10, RZ, 0x17, R2 ;  /* 0x00000017ff0a7819 */ /* 0x000fc80000011602 */
[----:B------:R-:W-:-:S04]  /*0920*/  LOP3.LUT R10, R10, 0xff, RZ, 0xc0, !PT ;  /* 0x000000ff0a0a7812 */ /* 0x000fc800078ec0ff */
[----:B------:R-:W-:-:S05]  /*0930*/  IADD3 R15, PT, PT, R10, R9, RZ ;  /* 0x000000090a0f7210 */ /* 0x000fca0007ffe0ff */
[----:B------:R-:W-:-:S05]  /*0940*/  VIADD R10, R15, 0xffffffff ;  /* 0xffffffff0f0a7836 */ /* 0x000fca0000000000 */
        /* <DEDUP_REMOVED lines=10> */
[C---:B------:R-:W-:Y:S02]  /*09f0*/  VIADD R12, R15.reuse, 0x20 ;  /* 0x000000200f0c7836 */ /* 0x040fe40000000000 */
[CCC-:B------:R-:W-:Y:S01]  /*0a00*/  FFMA.RM R10, R16.reuse, R14.reuse, R13.reuse ;  /* 0x0000000e100a7223 */ /* 0x1c0fe2000000400d */
[----:B------:R-:W-:Y:S02]  /*0a10*/  ISETP.NE.AND P2, PT, R15, RZ, PT ;  /* 0x000000ff0f00720c */ /* 0x000fe40003f45270 */
[----:B------:R-:W-:Y:S01]  /*0a20*/  LOP3.LUT R11, R9, 0x7fffff, RZ, 0xc0, !PT ;  /* 0x007fffff090b7812 */ /* 0x000fe200078ec0ff */
[----:B------:R-:W-:Y:S01]  /*0a30*/  FFMA.RP R9, R16, R14, R13 ;  /* 0x0000000e10097223 */ /* 0x000fe2000000800d */
[----:B------:R-:W-:Y:S01]  /*0a40*/  IMAD.MOV R13, RZ, RZ, -R15 ;  /* 0x000000ffff0d7224 */ /* 0x000fe200078e0a0f */
[----:B------:R-:W-:Y:S02]  /*0a50*/  ISETP.NE.AND P1, PT, R15, RZ, PT ;  /* 0x000000ff0f00720c */ /* 0x000fe40003f25270 */
[----:B------:R-:W-:-:S02]  /*0a60*/  LOP3.LUT R11, R11, 0x800000, RZ, 0xfc, !PT ;  /* 0x008000000b0b7812 */ /* 0x000fc400078efcff */
[----:B------:R-:W-:Y:S02]  /*0a70*/  FSETP.NEU.FTZ.AND P0, PT, R9, R10, PT ;  /* 0x0000000a0900720b */ /* 0x000fe40003f1d000 */
[----:B------:R-:W-:Y:S02]  /*0a80*/  SHF.L.U32 R12, R11, R12, RZ ;  /* 0x0000000c0b0c7219 */ /* 0x000fe400000006ff */
[----:B------:R-:W-:Y:S02]  /*0a90*/  SEL R10, R13, RZ, P2 ;  /* 0x000000ff0d0a7207 */ /* 0x000fe40001000000 */
[----:B------:R-:W-:Y:S02]  /*0aa0*/  ISETP.NE.AND P1, PT, R12, RZ, P1 ;  /* 0x000000ff0c00720c */ /* 0x000fe40000f25270 */
[----:B------:R-:W-:Y:S02]  /*0ab0*/  SHF.R.U32.HI R10, RZ, R10, R11 ;  /* 0x0000000aff0a7219 */ /* 0x000fe4000001160b */
[----:B------:R-:W-:-:S02]  /*0ac0*/  PLOP3.LUT P0, PT, P0, P1, PT, 0xf8, 0x8f ;  /* 0x00000000008f781c */ /* 0x000fc40000703f70 */
[----:B------:R-:W-:Y:S02]  /*0ad0*/  SHF.R.U32.HI R12, RZ, 0x1, R10 ;  /* 0x00000001ff0c7819 */ /* 0x000fe4000001160a */
[----:B------:R-:W-:-:S04]  /*0ae0*/  SEL R9, RZ, 0x1, !P0 ;  /* 0x00000001ff097807 */ /* 0x000fc80004000000 */
[----:B------:R-:W-:-:S04]  /*0af0*/  LOP3.LUT R9, R9, 0x1, R12, 0xf8, !PT ;  /* 0x0000000109097812 */ /* 0x000fc800078ef80c */
[----:B------:R-:W-:-:S04]  /*0b00*/  LOP3.LUT R9, R9, R10, RZ, 0xc0, !PT ;  /* 0x0000000a09097212 */ /* 0x000fc800078ec0ff */
[----:B------:R-:W-:-:S04]  /*0b10*/  IADD3 R9, PT, PT, R12, R9, RZ ;  /* 0x000000090c097210 */ /* 0x000fc80007ffe0ff */
[----:B------:R-:W-:Y:S01]  /*0b20*/  LOP3.LUT R2, R9, R2, RZ, 0xfc, !PT ;  /* 0x0000000209027212 */ /* 0x000fe200078efcff */
[----:B------:R-:W-:Y:S06]  /*0b30*/  BRA `(.L_x_103) ;  /* 0x0000000000107947 */ /* 0x000fec0003800000 */
.L_x_102:
[----:B------:R-:W-:-:S04]  /*0b40*/  LOP3.LUT R2, R2, 0x80000000, RZ, 0xc0, !PT ;  /* 0x8000000002027812 */ /* 0x000fc800078ec0ff */
[----:B------:R-:W-:Y:S01]  /*0b50*/  LOP3.LUT R2, R2, 0x7f800000, RZ, 0xfc, !PT ;  /* 0x7f80000002027812 */ /* 0x000fe200078efcff */
[----:B------:R-:W-:Y:S06]  /*0b60*/  BRA `(.L_x_103) ;  /* 0x0000000000047947 */ /* 0x000fec0003800000 */
.L_x_101:
[----:B------:R-:W-:-:S07]  /*0b70*/  IMAD R2, R9, 0x800000, R2 ;  /* 0x0080000009027824 */ /* 0x000fce00078e0202 */
.L_x_103:
[----:B------:R-:W-:Y:S05]  /*0b80*/  BSYNC.RECONVERGENT B2 ;  /* 0x0000000000027941 */ /* 0x000fea0003800200 */
.L_x_100:
[----:B------:R-:W-:Y:S05]  /*0b90*/  BRA `(.L_x_104) ;  /* 0x0000000000207947 */ /* 0x000fea0003800000 */
.L_x_99:
[----:B------:R-:W-:-:S04]  /*0ba0*/  LOP3.LUT R2, R11, 0x80000000, R2, 0x48, !PT ;  /* 0x800000000b027812 */ /* 0x000fc800078e4802 */
[----:B------:R-:W-:Y:S01]  /*0bb0*/  LOP3.LUT R2, R2, 0x7f800000, RZ, 0xfc, !PT ;  /* 0x7f80000002027812 */ /* 0x000fe200078efcff */
[----:B------:R-:W-:Y:S06]  /*0bc0*/  BRA `(.L_x_104) ;  /* 0x0000000000147947 */ /* 0x000fec0003800000 */
.L_x_98:
[----:B------:R-:W-:Y:S01]  /*0bd0*/  LOP3.LUT R2, R11, 0x80000000, R2, 0x48, !PT ;  /* 0x800000000b027812 */ /* 0x000fe200078e4802 */
[----:B------:R-:W-:Y:S06]  /*0be0*/  BRA `(.L_x_104) ;  /* 0x00000000000c7947 */ /* 0x000fec0003800000 */
.L_x_97:
[----:B------:R-:W0:Y:S01]  /*0bf0*/  MUFU.RSQ R2, -QNAN ;  /* 0xffc0000000027908 */ /* 0x000e220000001400 */
[----:B------:R-:W-:Y:S05]  /*0c00*/  BRA `(.L_x_104) ;  /* 0x0000000000047947 */ /* 0x000fea0003800000 */
.L_x_96:
[----:B------:R-:W-:-:S07]  /*0c10*/  FADD.FTZ R2, R2, R0 ;  /* 0x0000000002027221 */ /* 0x000fce0000010000 */
.L_x_104:
[----:B------:R-:W-:Y:S05]  /*0c20*/  BSYNC.RECONVERGENT B1 ;  /* 0x0000000000017941 */ /* 0x000fea0003800200 */
.L_x_94:
[----:B------:R-:W-:-:S04]  /*0c30*/  IMAD.MOV.U32 R9, RZ, RZ, 0x0 ;  /* 0x00000000ff097424 */ /* 0x000fc800078e00ff */
[----:B0-----:R-:W-:Y:S05]  /*0c40*/  RET.REL.NODEC R8 `(_Z27grid_buffer_init_gpu_kerneliifiiiiPKfPiS1_) ;  /* 0xfffffff008ec7950 */ /* 0x001fea0003c3ffff */
.L_x_105:
        /* <DEDUP_REMOVED lines=11> */
.L_x_120:


//--------------------- .text._Z22output_init_gpu_kerneliiifiPKiPiPfS1_ --------------------------
	.section	.text._Z22output_init_gpu_kerneliiifiPKiPiPfS1_,"ax",@progbits
	.align	128
        .global         _Z22output_init_gpu_kerneliiifiPKiPiPfS1_
        .type           _Z22output_init_gpu_kerneliiifiPKiPiPfS1_,@function
        .size           _Z22output_init_gpu_kerneliiifiPKiPiPfS1_,(.L_x_124 - _Z22output_init_gpu_kerneliiifiPKiPiPfS1_)
        .other          _Z22output_init_gpu_kerneliiifiPKiPiPfS1_,@"STO_CUDA_ENTRY STV_DEFAULT"
_Z22output_init_gpu_kerneliiifiPKiPiPfS1_:
.text._Z22output_init_gpu_kerneliiifiPKiPiPfS1_:
[----:B------:R-:W-:Y:S01]  /*0000*/  LDC R1, c[0x0][0x37c] ;  /* 0x0000df00ff017b82 */ /* 0x000fe20000000800 */
[----:B------:R-:W0:Y:S07]  /*0010*/  S2R R0, SR_TID.X ;  /* 0x0000000000007919 */ /* 0x000e2e0000002100 */
[----:B------:R-:W0:Y:S01]  /*0020*/  S2UR UR4, SR_CTAID.X ;  /* 0x00000000000479c3 */ /* 0x000e220000002500 */
[----:B------:R-:W1:Y:S07]  /*0030*/  LDCU UR5, c[0x0][0x390] ;  /* 0x00007200ff0577ac */ /* 0x000e6e0008000800 */
[----:B------:R-:W0:Y:S08]  /*0040*/  LDC R3, c[0x0][0x360] ;  /* 0x0000d800ff037b82 */ /* 0x000e300000000800 */
[----:B------:R-:W2:Y:S01]  /*0050*/  LDC R9, c[0x0][0x384] ;  /* 0x0000e100ff097b82 */ /* 0x000ea20000000800 */
[----:B0-----:R-:W-:Y:S01]  /*0060*/  IMAD R0, R3, UR4, R0 ;  /* 0x0000000403007c24 */ /* 0x001fe2000f8e0200 */
[----:B--2---:R-:W-:-:S04]  /*0070*/  ISETP.GE.AND P0, PT, R9, 0x1, PT ;  /* 0x000000010900780c */ /* 0x004fc80003f06270 */
[----:B-1----:R-:W-:-:S13]  /*0080*/  ISETP.GE.OR P0, PT, R0, UR5, !P0 ;  /* 0x0000000500007c0c */ /* 0x002fda000c706670 */
[----:B------:R-:W-:Y:S05]  /*0090*/  @P0 EXIT ;  /* 0x000000000000094d */ /* 0x000fea0003800000 */
[----:B------:R-:W0:Y:S01]  /*00a0*/  LDCU UR6, c[0x0][0x388] ;  /* 0x00007100ff0677ac */ /* 0x000e220008000800 */
[----:B------:R-:W1:Y:S01]  /*00b0*/  LDCU.64 UR12, c[0x0][0x358] ;  /* 0x00006b00ff0c77ac */ /* 0x000e620008000a00 */
[----:B0-----:R-:W-:-:S09]  /*00c0*/  UISETP.GE.AND UP0, UPT, UR6, 0x1, UPT ;  /* 0x000000010600788c */ /* 0x001fd2000bf06270 */
[----:B-1----:R-:W-:Y:S05]  /*00d0*/  BRA.U !UP0, `(.L_x_106) ;  /* 0x0000000508247547 */ /* 0x002fea000b800000 */
[----:B------:R-:W0:Y:S01]  /*00e0*/  LDCU.64 UR8, c[0x0][0x3a8] ;  /* 0x00007500ff0877ac */ /* 0x000e220008000a00 */
[----:B------:R-:W-:Y:S02]  /*00f0*/  ULOP3.LUT UR11, UR6, 0x7, URZ, 0xc0, !UPT ;  /* 0x00000007060b7892 */ /* 0x000fe4000f8ec0ff */
[----:B------:R-:W-:Y:S02]  /*0100*/  ULOP3.LUT UR7, UR6, 0x7ffffff8, URZ, 0xc0, !UPT ;  /* 0x7ffffff806077892 */ /* 0x000fe4000f8ec0ff */
[----:B------:R-:W-:Y:S02]  /*0110*/  UIADD3 UR4, UPT, UPT, UR11, -0x1, URZ ;  /* 0xffffffff0b047890 */ /* 0x000fe4000fffe0ff */
[----:B------:R-:W-:Y:S02]  /*0120*/  ULOP3.LUT UR6, UR6, 0x3, URZ, 0xc0, !UPT ;  /* 0x0000000306067892 */ /* 0x000fe4000f8ec0ff */
[----:B------:R-:W-:Y:S02]  /*0130*/  UIADD3 UR10, UPT, UPT, -UR7, URZ, URZ ;  /* 0x000000ff070a7290 */ /* 0x000fe4000fffe1ff */
[----:B0-----:R-:W-:-:S04]  /*0140*/  UIADD3 UR8, UP0, UPT, UR8, 0x10, URZ ;  /* 0x0000001008087890 */ /* 0x001fc8000ff1e0ff */
[----:B------:R-:W-:Y:S02]  /*0150*/  UIADD3.X UR9, UPT, UPT, URZ, UR9, URZ, UP0, !UPT ;  /* 0x00000009ff097290 */ /* 0x000fe400087fe4ff */
[----:B------:R-:W-:-:S03]  /*0160*/  UISETP.GE.U32.AND UP0, UPT, UR4, 0x3, UPT ;  /* 0x000000030400788c */ /* 0x000fc6000bf06070 */
[----:B------:R-:W-:-:S08]  /*0170*/  UMOV UR4, URZ ;  /* 0x000000ff00047c82 */ /* 0x000fd00008000000 */
.L_x_112:
[----:B0-----:R-:W0:Y:S01]  /*0180*/  LDC R8, c[0x0][0x388] ;  /* 0x0000e200ff087b82 */ /* 0x001e220000000800 */
[----:B-1----:R-:W-:Y:S01]  /*0190*/  MOV R9, 0xffffffff ;  /* 0xffffffff00097802 */ /* 0x002fe20000000f00 */
[----:B------:R-:W-:-:S06]  /*01a0*/  UMOV UR5, URZ ;  /* 0x000000ff00057c82 */ /* 0x000fcc0008000000 */
[----:B------:R-:W1:Y:S08]  /*01b0*/  LDC R3, c[0x0][0x384] ;  /* 0x0000e100ff037b82 */ /* 0x000e700000000800 */
[----:B--2---:R-:W2:Y:S01]  /*01c0*/  LDC.64 R4, c[0x0][0x3b0] ;  /* 0x0000ec00ff047b82 */ /* 0x004ea20000000a00 */
[----:B0-----:R-:W-:Y:S01]  /*01d0*/  ISETP.GE.U32.AND P0, PT, R8, 0x8, PT ;  /* 0x000000080800780c */ /* 0x001fe20003f06070 */
[----:B-1----:R-:W-:-:S04]  /*01e0*/  IMAD R7, R0, R3, UR4 ;  /* 0x0000000400077e24 */ /* 0x002fc8000f8e0203 */
[C---:B------:R-:W-:Y:S02]  /*01f0*/  IMAD R2, R7.reuse, R8, RZ ;  /* 0x0000000807027224 */ /* 0x040fe400078e02ff */
[----:B--2---:R-:W-:-:S05]  /*0200*/  IMAD.WIDE R4, R7, 0x4, R4 ;  /* 0x0000000407047825 */ /* 0x004fca00078e0204 */
[----:B------:R0:W-:Y:S01]  /*0210*/  STG.E desc[UR12][R4.64], R9 ;  /* 0x0000000904007986 */ /* 0x0001e2000c10190c */
[----:B------:R-:W-:Y:S05]  /*0220*/  @!P0 BRA `(.L_x_107) ;  /* 0x00000000004c8947 */ /* 0x000fea0003800000 */
[----:B------:R-:W1:Y:S01]  /*0230*/  LDC R11, c[0x0][0x38c] ;  /* 0x0000e300ff0b7b82 */ /* 0x000e620000000800 */
[----:B------:R-:W-:Y:S01]  /*0240*/  MOV R6, UR8 ;  /* 0x0000000800067c02 */ /* 0x000fe20008000f00 */
[----:B------:R-:W-:Y:S01]  /*0250*/  IMAD.U32 R7, RZ, RZ, UR9 ;  /* 0x00000009ff077e24 */ /* 0x000fe2000f8e00ff */
[----:B0-----:R-:W-:Y:S01]  /*0260*/  MOV R9, R2 ;  /* 0x0000000200097202 */ /* 0x001fe20000000f00 */
[----:B------:R-:W-:-:S06]  /*0270*/  UMOV UR5, UR10 ;  /* 0x0000000a00057c82 */ /* 0x000fcc0008000000 */
.L_x_108:
[----:B0-----:R-:W-:Y:S01]  /*0280*/  IMAD.WIDE R4, R9, 0x4, R6 ;  /* 0x0000000409047825 */ /* 0x001fe200078e0206 */
[----:B------:R-:W-:-:S03]  /*0290*/  UIADD3 UR5, UPT, UPT, UR5, 0x8, URZ ;  /* 0x0000000805057890 */ /* 0x000fc6000fffe0ff */
[----:B------:R-:W-:Y:S01]  /*02a0*/  VIADD R9, R9, 0x8 ;  /* 0x0000000809097836 */ /* 0x000fe20000000000 */
[----:B-1----:R0:W-:Y:S01]  /*02b0*/  STG.E desc[UR12][R4.64+-0x10], R11 ;  /* 0xfffff00b04007986 */ /* 0x0021e2000c10190c */
[----:B------:R-:W-:-:S03]  /*02c0*/  UISETP.NE.AND UP1, UPT, UR5, URZ, UPT ;  /* 0x000000ff0500728c */ /* 0x000fc6000bf25270 */
[----:B------:R0:W-:Y:S04]  /*02d0*/  STG.E desc[UR12][R4.64+-0xc], R11 ;  /* 0xfffff40b04007986 */ /* 0x0001e8000c10190c */
[----:B------:R0:W-:Y:S04]  /*02e0*/  STG.E desc[UR12][R4.64+-0x8], R11 ;  /* 0xfffff80b04007986 */ /* 0x0001e8000c10190c */
[----:B------:R0:W-:Y:S04]  /*02f0*/  STG.E desc[UR12][R4.64+-0x4], R11 ;  /* 0xfffffc0b04007986 */ /* 0x0001e8000c10190c */
[----:B------:R0:W-:Y:S04]  /*0300*/  STG.E desc[UR12][R4.64], R11 ;  /* 0x0000000b04007986 */ /* 0x0001e8000c10190c */
[----:B------:R0:W-:Y:S04]  /*0310*/  STG.E desc[UR12][R4.64+0x4], R11 ;  /* 0x0000040b04007986 */ /* 0x0001e8000c10190c */
[----:B------:R0:W-:Y:S04]  /*0320*/  STG.E desc[UR12][R4.64+0x8], R11 ;  /* 0x0000080b04007986 */ /* 0x0001e8000c10190c */
[----:B------:R0:W-:Y:S01]  /*0330*/  STG.E desc[UR12][R4.64+0xc], R11 ;  /* 0x00000c0b04007986 */ /* 0x0001e2000c10190c */
[----:B------:R-:W-:Y:S05]  /*0340*/  BRA.U UP1, `(.L_x_108) ;  /* 0xfffffffd01cc7547 */ /* 0x000fea000b83ffff */
[----:B------:R-:W-:-:S05]  /*0350*/  UMOV UR5, UR7 ;  /* 0x0000000700057c82 */ /* 0x000fca0008000000 */
.L_x_107:
[----:B------:R-:W-:-:S09]  /*0360*/  UISETP.NE.AND UP1, UPT, UR11, URZ, UPT ;  /* 0x000000ff0b00728c */ /* 0x000fd2000bf25270 */
[----:B------:R-:W-:Y:S05]  /*0370*/  BRA.U !UP1, `(.L_x_109) ;  /* 0x00000001096c7547 */ /* 0x000fea000b800000 */
[----:B------:R-:W-:Y:S01]  /*0380*/  UISETP.NE.AND UP1, UPT, UR6, URZ, UPT ;  /* 0x000000ff0600728c */ /* 0x000fe2000bf25270 */
[----:B------:R-:W-:Y:S10]  /*0390*/  BRA.U !UP0, `(.L_x_110) ;  /* 0x0000000108247547 */ /* 0x000ff4000b800000 */
[----:B0-----:R-:W0:Y:S01]  /*03a0*/  LDC.64 R4, c[0x0][0x3a8] ;  /* 0x0000ea00ff047b82 */ /* 0x001e220000000a00 */
[----:B------:R-:W-:Y:S01]  /*03b0*/  IADD3 R7, PT, PT, R2, UR5, RZ ;  /* 0x0000000502077c10 */ /* 0x000fe2000fffe0ff */
[----:B------:R-:W-:-:S06]  /*03c0*/  UIADD3 UR5, UPT, UPT, UR5, 0x4, URZ ;  /* 0x0000000405057890 */ /* 0x000fcc000fffe0ff */
[----:B------:R-:W1:Y:S01]  /*03d0*/  LDC R9, c[0x0][0x38c] ;  /* 0x0000e300ff097b82 */ /* 0x000e620000000800 */
[----:B0-----:R-:W-:-:S05]  /*03e0*/  IMAD.WIDE R4, R7, 0x4, R4 ;  /* 0x0000000407047825 */ /* 0x001fca00078e0204 */
[----:B-1----:R1:W-:Y:S04]  /*03f0*/  STG.E desc[UR12][R4.64], R9 ;  /* 0x0000000904007986 */ /* 0x0023e8000c10190c */
[----:B------:R1:W-:Y:S04]  /*0400*/  STG.E desc[UR12][R4.64+0x4], R9 ;  /* 0x0000040904007986 */ /* 0x0003e8000c10190c */
[----:B------:R1:W-:Y:S04]  /*0410*/  STG.E desc[UR12][R4.64+0x8], R9 ;  /* 0x0000080904007986 */ /* 0x0003e8000c10190c */
[----:B------:R1:W-:Y:S02]  /*0420*/  STG.E desc[UR12][R4.64+0xc], R9 ;  /* 0x00000c0904007986 */ /* 0x0003e4000c10190c */
.L_x_110:
[----:B------:R-:W-:Y:S05]  /*0430*/  BRA.U !UP1, `(.L_x_109) ;  /* 0x00000001093c7547 */ /* 0x000fea000b800000 */
[----:B------:R-:W-:Y:S01]  /*0440*/  LOP3.LUT P0, RZ, R8, 0x1, RZ, 0xc0, !PT ;  /* 0x0000000108ff7812 */ /* 0x000fe2000780c0ff */
[----:B------:R-:W-:-:S12]  /*0450*/  UISETP.NE.AND UP1, UPT, UR6, 0x1, UPT ;  /* 0x000000010600788c */ /* 0x000fd8000bf25270 */
[----:B------:R-:W2:Y:S08]  /*0460*/  @P0 LDC R13, c[0x0][0x38c] ;  /* 0x0000e300ff0d0b82 */ /* 0x000eb00000000800 */
[----:B------:R-:W3:Y:S01]  /*0470*/  @P0 LDC.64 R6, c[0x0][0x3a8] ;  /* 0x0000ea00ff060b82 */ /* 0x000ee20000000a00 */
[----:B------:R-:W-:Y:S05]  /*0480*/  BRA.U !UP1, `(.L_x_111) ;  /* 0x00000001091c7547 */ /* 0x000fea000b800000 */
[----:B01----:R-:W0:Y:S01]  /*0490*/  LDC.64 R4, c[0x0][0x3a8] ;  /* 0x0000ea00ff047b82 */ /* 0x003e220000000a00 */
[----:B------:R-:W-:Y:S01]  /*04a0*/  VIADD R9, R2, UR5 ;  /* 0x0000000502097c36 */ /* 0x000fe20008000000 */
[----:B------:R-:W-:-:S06]  /*04b0*/  UIADD3 UR5, UPT, UPT, UR5, 0x2, URZ ;  /* 0x0000000205057890 */ /* 0x000fcc000fffe0ff */
[----:B------:R-:W1:Y:S01]  /*04c0*/  LDC R11, c[0x0][0x38c] ;  /* 0x0000e300ff0b7b82 */ /* 0x000e620000000800 */
[----:B0-----:R-:W-:-:S05]  /*04d0*/  IMAD.WIDE R4, R9, 0x4, R4 ;  /* 0x0000000409047825 */ /* 0x001fca00078e0204 */
[----:B-1----:R4:W-:Y:S04]  /*04e0*/  STG.E desc[UR12][R4.64], R11 ;  /* 0x0000000b04007986 */ /* 0x0029e8000c10190c */
[----:B------:R4:W-:Y:S02]  /*04f0*/  STG.E desc[UR12][R4.64+0x4], R11 ;  /* 0x0000040b04007986 */ /* 0x0009e4000c10190c */
.L_x_111:
[----:B01--4-:R-:W-:-:S05]  /*0500*/  @P0 IADD3 R5, PT, PT, R2, UR5, RZ ;  /* 0x0000000502050c10 */ /* 0x013fca000fffe0ff */
[----:B---3--:R-:W-:-:S05]  /*0510*/  @P0 IMAD.WIDE R4, R5, 0x4, R6 ;  /* 0x0000000405040825 */ /* 0x008fca00078e0206 */
[----:B--2---:R2:W-:Y:S02]  /*0520*/  @P0 STG.E desc[UR12][R4.64], R13 ;  /* 0x0000000d04000986 */ /* 0x0045e4000c10190c */
.L_x_109:
[----:B------:R-:W-:-:S06]  /*0530*/  UIADD3 UR4, UPT, UPT, UR4, 0x1, URZ ;  /* 0x0000000104047890 */ /* 0x000fcc000fffe0ff */
[----:B------:R-:W-:-:S13]  /*0540*/  ISETP.NE.AND P0, PT, R3, UR4, PT ;  /* 0x0000000403007c0c */ /* 0x000fda000bf05270 */
[----:B------:R-:W-:Y:S05]  /*0550*/  @!P0 EXIT ;  /* 0x000000000000894d */ /* 0x000fea0003800000 */
[----:B------:R-:W-:Y:S05]  /*0560*/  BRA `(.L_x_112) ;  /* 0xfffffffc00047947 */ /* 0x000fea000383ffff */
.L_x_106:
[C---:B------:R-:W-:Y:S01]  /*0570*/  ISETP.GE.U32.AND P1, PT, R9.reuse, 0x8, PT ;  /* 0x000000080900780c */ /* 0x040fe20003f26070 */
[----:B------:R-:W-:Y:S01]  /*0580*/  IMAD.MOV.U32 R7, RZ, RZ, RZ ;  /* 0x000000ffff077224 */ /* 0x000fe200078e00ff */
[----:B------:R-:W-:-:S04]  /*0590*/  LOP3.LUT R6, R9, 0x7, RZ, 0xc0, !PT ;  /* 0x0000000709067812 */ /* 0x000fc800078ec0ff */
[----:B------:R-:W-:-:S07]  /*05a0*/  ISETP.NE.AND P0, PT, R6, RZ, PT ;  /* 0x000000ff0600720c */ /* 0x000fce0003f05270 */
[----:B------:R-:W-:Y:S06]  /*05b0*/  @!P1 BRA `(.L_x_113) ;  /* 0x0000000000449947 */ /* 0x000fec0003800000 */
[----:B------:R-:W0:Y:S01]  /*05c0*/  LDC.64 R4, c[0x0][0x3b0] ;  /* 0x0000ec00ff047b82 */ /* 0x000e220000000a00 */
[----:B------:R-:W-:Y:S01]  /*05d0*/  LOP3.LUT R7, R9, 0x7ffffff8, RZ, 0xc0, !PT ;  /* 0x7ffffff809077812 */ /* 0x000fe200078ec0ff */
[----:B------:R-:W-:Y:S01]  /*05e0*/  UMOV UR4, URZ ;  /* 0x000000ff00047c82 */ /* 0x000fe20008000000 */
[----:B------:R-:W-:-:S07]  /*05f0*/  MOV R11, 0xffffffff ;  /* 0xffffffff000b7802 */ /* 0x000fce0000000f00 */
.L_x_114:
[----:B-1----:R-:W-:Y:S01]  /*0600*/  IMAD R3, R0, R9, UR4 ;  /* 0x0000000400037e24 */ /* 0x002fe2000f8e0209 */
[----:B------:R-:W-:-:S03]  /*0610*/  UIADD3 UR4, UPT, UPT, UR4, 0x8, URZ ;  /* 0x0000000804047890 */ /* 0x000fc6000fffe0ff */
[----:B0-----:R-:W-:-:S03]  /*0620*/  IMAD.WIDE R2, R3, 0x4, R4 ;  /* 0x0000000403027825 */ /* 0x001fc600078e0204 */
[----:B------:R-:W-:Y:S02]  /*0630*/  ISETP.NE.AND P1, PT, R7, UR4, PT ;  /* 0x0000000407007c0c */ /* 0x000fe4000bf25270 */
[----:B------:R1:W-:Y:S04]  /*0640*/  STG.E desc[UR12][R2.64], R11 ;  /* 0x0000000b02007986 */ /* 0x0003e8000c10190c */
[----:B------:R1:W-:Y:S04]  /*0650*/  STG.E desc[UR12][R2.64+0x4], R11 ;  /* 0x0000040b02007986 */ /* 0x0003e8000c10190c */
[----:B------:R1:W-:Y:S04]  /*0660*/  STG.E desc[UR12][R2.64+0x8], R11 ;  /* 0x0000080b02007986 */ /* 0x0003e8000c10190c */
[----:B------:R1:W-:Y:S04]  /*0670*/  STG.E desc[UR12][R2.64+0xc], R11 ;  /* 0x00000c0b02007986 */ /* 0x0003e8000c10190c */
[----:B------:R1:W-:Y:S04]  /*0680*/  STG.E desc[UR12][R2.64+0x10], R11 ;  /* 0x0000100b02007986 */ /* 0x0003e8000c10190c */
[----:B------:R1:W-:Y:S04]  /*0690*/  STG.E desc[UR12][R2.64+0x14], R11 ;  /* 0x0000140b02007986 */ /* 0x0003e8000c10190c */
[----:B------:R1:W-:Y:S04]  /*06a0*/  STG.E desc[UR12][R2.64+0x18], R11 ;  /* 0x0000180b02007986 */ /* 0x0003e8000c10190c */
[----:B------:R1:W-:Y:S01]  /*06b0*/  STG.E desc[UR12][R2.64+0x1c], R11 ;  /* 0x00001c0b02007986 */ /* 0x0003e2000c10190c */
[----:B------:R-:W-:Y:S05]  /*06c0*/  @P1 BRA `(.L_x_114) ;  /* 0xfffffffc00cc1947 */ /* 0x000fea000383ffff */
.L_x_113:
[----:B------:R-:W-:Y:S05]  /*06d0*/  @!P0 EXIT ;  /* 0x000000000000894d */ /* 0x000fea0003800000 */
[----:B------:R-:W-:Y:S02]  /*06e0*/  ISETP.GE.U32.AND P0, PT, R6, 0x4, PT ;  /* 0x000000040600780c */ /* 0x000fe40003f06070 */
[----:B------:R-:W-:-:S04]  /*06f0*/  LOP3.LUT R4, R9, 0x3, RZ, 0xc0, !PT ;  /* 0x0000000309047812 */ /* 0x000fc800078ec0ff */
[----:B------:R-:W-:-:S07]  /*0700*/  ISETP.NE.AND P1, PT, R4, RZ, PT ;  /* 0x000000ff0400720c */ /* 0x000fce0003f25270 */
[----:B------:R-:W-:Y:S06]  /*0710*/  @!P0 BRA `(.L_x_115) ;  /* 0x0000000000248947 */ /* 0x000fec0003800000 */
[----:B-1----:R-:W0:Y:S01]  /*0720*/  LDC.64 R2, c[0x0][0x3b0] ;  /* 0x0000ec00ff027b82 */ /* 0x002e220000000a00 */
[----:B------:R-:W-:Y:S01]  /*0730*/  IMAD R5, R0, R9, R7 ;  /* 0x0000000900057224 */ /* 0x000fe200078e0207 */
[----:B------:R-:W-:Y:S01]  /*0740*/  IADD3 R7, PT, PT, R7, 0x4, RZ ;  /* 0x0000000407077810 */ /* 0x000fe20007ffe0ff */
[----:B------:R-:W-:Y:S02]  /*0750*/  IMAD.MOV.U32 R11, RZ, RZ, -0x1 ;  /* 0xffffffffff0b7424 */ /* 0x000fe400078e00ff */
[----:B0-----:R-:W-:-:S05]  /*0760*/  IMAD.WIDE R2, R5, 0x4, R2 ;  /* 0x0000000405027825 */ /* 0x001fca00078e0202 */
[----:B------:R0:W-:Y:S04]  /*0770*/  STG.E desc[UR12][R2.64], R11 ;  /* 0x0000000b02007986 */ /* 0x0001e8000c10190c */
[----:B------:R0:W-:Y:S04]  /*0780*/  STG.E desc[UR12][R2.64+0x4], R11 ;  /* 0x0000040b02007986 */ /* 0x0001e8000c10190c */
[----:B------:R0:W-:Y:S04]  /*0790*/  STG.E desc[UR12][R2.64+0x8], R11 ;  /* 0x0000080b02007986 */ /* 0x0001e8000c10190c */
[----:B------:R0:W-:Y:S02]  /*07a0*/  STG.E desc[UR12][R2.64+0xc], R11 ;  /* 0x00000c0b02007986 */ /* 0x0001e4000c10190c */
.L_x_115:
[----:B------:R-:W-:Y:S05]  /*07b0*/  @!P1 EXIT ;  /* 0x000000000000994d */ /* 0x000fea0003800000 */
[----:B------:R-:W-:Y:S02]  /*07c0*/  ISETP.NE.AND P0, PT, R4, 0x1, PT ;  /* 0x000000010400780c */ /* 0x000fe40003f05270 */
[----:B01----:R-:W-:-:S04]  /*07d0*/  LOP3.LUT R2, R9, 0x1, RZ, 0xc0, !PT ;  /* 0x0000000109027812 */ /* 0x003fc800078ec0ff */
[----:B------:R-:W-:-:S07]  /*07e0*/  ISETP.NE.U32.AND P1, PT, R2, 0x1, PT ;  /* 0x000000010200780c */ /* 0x000fce0003f25070 */
[----:B------:R-:W-:Y:S06]  /*07f0*/  @!P0 BRA `(.L_x_116) ;  /* 0x00000000001c8947 */ /* 0x000fec0003800000 */
[----:B------:R-:W0:Y:S01]  /*0800*/  LDC.64 R2, c[0x0][0x3b0] ;  /* 0x0000ec00ff027b82 */ /* 0x000e220000000a00 */
[----:B------:R-:W-:Y:S01]  /*0810*/  IMAD R5, R0, R9, R7 ;  /* 0x0000000900057224 */ /* 0x000fe200078e0207 */
[----:B------:R-:W-:Y:S01]  /*0820*/  IADD3 R7, PT, PT, R7, 0x2, RZ ;  /* 0x0000000207077810 */ /* 0x000fe20007ffe0ff */
[----:B------:R-:W-:Y:S02]  /*0830*/  IMAD.MOV.U32 R11, RZ, RZ, -0x1 ;  /* 0xffffffffff0b7424 */ /* 0x000fe400078e00ff */
[----:B0-----:R-:W-:-:S05]  /*0840*/  IMAD.WIDE R2, R5, 0x4, R2 ;  /* 0x0000000405027825 */ /* 0x001fca00078e0202 */
[----:B------:R0:W-:Y:S04]  /*0850*/  STG.E desc[UR12][R2.64], R11 ;  /* 0x0000000b02007986 */ /* 0x0001e8000c10190c */
[----:B------:R0:W-:Y:S02]  /*0860*/  STG.E desc[UR12][R2.64+0x4], R11 ;  /* 0x0000040b02007986 */ /* 0x0001e4000c10190c */
.L_x_116:
[----:B------:R-:W-:Y:S05]  /*0870*/  @P1 EXIT ;  /* 0x000000000000194d */ /* 0x000fea0003800000 */
[----:B0-----:R-:W0:Y:S01]  /*0880*/  LDC.64 R2, c[0x0][0x3b0] ;  /* 0x0000ec00ff027b82 */ /* 0x001e220000000a00 */
[----:B------:R-:W-:Y:S02]  /*0890*/  IMAD R7, R0, R9, R7 ;  /* 0x0000000900077224 */ /* 0x000fe400078e0207 */
[----:B------:R-:W-:Y:S02]  /*08a0*/  IMAD.MOV.U32 R5, RZ, RZ, -0x1 ;  /* 0xffffffffff057424 */ /* 0x000fe400078e00ff */
[----:B0-----:R-:W-:-:S05]  /*08b0*/  IMAD.WIDE R2, R7, 0x4, R2 ;  /* 0x0000000407027825 */ /* 0x001fca00078e0202 */
[----:B------:R-:W-:Y:S01]  /*08c0*/  STG.E desc[UR12][R2.64], R5 ;  /* 0x0000000502007986 */ /* 0x000fe2000c10190c */
[----:B------:R-:W-:Y:S05]  /*08d0*/  EXIT ;  /* 0x000000000000794d */ /* 0x000fea0003800000 */
.L_x_117:
        /* <DEDUP_REMOVED lines=10> */
.L_x_124:


//--------------------- .nv.shared.reserved.0     --------------------------
	.section	.nv.shared.reserved.0,"aw",@nobits
	.weak		__nv_reservedSMEM_offset_0_alias
	.size		__nv_reservedSMEM_offset_0_alias, 0, 64
	.other		__nv_reservedSMEM_offset_0_alias,@"STO_CUDA_RESERVED_SHARED STV_DEFAULT"
__nv_reservedSMEM_offset_0_alias:
	.zero		0
	.zero		64


//--------------------- .nv.constant0._Z30voxel_sampling_grad_gpu_kerneliiiPKiPKfPf --------------------------
	.section	.nv.constant0._Z30voxel_sampling_grad_gpu_kerneliiiPKiPKfPf,"a",@progbits
	.sectionflags	@""
	.align	4
.nv.constant0._Z30voxel_sampling_grad_gpu_kerneliiiPKiPKfPf:
	.zero		936


//--------------------- .nv.constant0._Z25voxel_sampling_gpu_kerneliiiiiiiifPKfS0_S0_PiS1_PfS1_ --------------------------
	.section	.nv.constant0._Z25voxel_sampling_gpu_kerneliiiiiiiifPKfS0_S0_PiS1_PfS1_,"a",@progbits
	.sectionflags	@""
	.align	4
.nv.constant0._Z25voxel_sampling_gpu_kerneliiiiiiiifPKfS0_S0_PiS1_PfS1_:
	.zero		992


//--------------------- .nv.constant0._Z27grid_buffer_init_gpu_kerneliifiiiiPKfPiS1_ --------------------------
	.section	.nv.constant0._Z27grid_buffer_init_gpu_kerneliifiiiiPKfPiS1_,"a",@progbits
	.sectionflags	@""
	.align	4
.nv.constant0._Z27grid_buffer_init_gpu_kerneliifiiiiPKfPiS1_:
	.zero		952


//--------------------- .nv.constant0._Z22output_init_gpu_kerneliiifiPKiPiPfS1_ --------------------------
	.section	.nv.constant0._Z22output_init_gpu_kerneliiifiPKiPiPfS1_,"a",@progbits
	.sectionflags	@""
	.align	4
.nv.constant0._Z22output_init_gpu_kerneliiifiPKiPiPfS1_:
	.zero		952


//--------------------- SYMBOLS --------------------------

	.type		.nv.reservedSmem.offset0,@object
	.size		.nv.reservedSmem.offset0,0x4
